def attn_fwd(
    Q,
    K,
    V,
    Out,
    Lse,
    sm_scale,
    stride_qz,
    stride_qh,
    stride_qm,
    stride_qk,
    stride_kz,
    stride_kh,
    stride_kn,
    stride_kk,
    stride_vz,
    stride_vh,
    stride_vn,
    stride_vk,
    stride_oz,
    stride_oh,
    stride_om,
    stride_ok,
    seqlen_q,
    seqlen_k,
    BLOCK_M: tl.constexpr,
    BLOCK_N: tl.constexpr,
    HEAD_DIM: tl.constexpr,
    CAUSAL: tl.constexpr,
):
    start_m = tl.program_id(0)
    off_hz = tl.program_id(1)
    q_off = off_hz * stride_qh
    k_off = off_hz * stride_kh
    v_off = off_hz * stride_vh
    offs_m = start_m * BLOCK_M + tl.arange(0, BLOCK_M)
    offs_d = tl.arange(0, HEAD_DIM)
    offs_n = tl.arange(0, BLOCK_N)
    q_ptrs = Q + q_off + offs_m[:, None] * stride_qm + offs_d[None, :] * stride_qk
    k_ptrs = K + k_off + offs_d[:, None] * stride_kk + offs_n[None, :] * stride_kn
    v_ptrs = V + v_off + offs_n[:, None] * stride_vn + offs_d[None, :] * stride_vk
    m_i = tl.full([BLOCK_M], float("-inf"), dtype=tl.float32)
    l_i = tl.zeros([BLOCK_M], dtype=tl.float32) + 1.0
    acc = tl.zeros([BLOCK_M, HEAD_DIM], dtype=tl.float32)
    q = tl.load(q_ptrs)
    acc, l_i, m_i = _attn_fwd_inner(
        acc,
        l_i,
        m_i,
        q,
        k_ptrs,
        v_ptrs,
        sm_scale,
        stride_kn,
        stride_vn,
        start_m,
        seqlen_k,
        BLOCK_M,
        BLOCK_N,
        HEAD_DIM,
        CAUSAL,
    )
    acc = acc / l_i[:, None]
    lse = m_i + tl.math.log2(l_i) / 1.4426950408889634
    o_ptrs = (
        Out
        + off_hz * stride_oh
        + offs_m[:, None] * stride_om
        + offs_d[None, :] * stride_ok
    )
    tl.store(o_ptrs, acc.to(Out.dtype.element_ty))
    tl.store(Lse + off_hz * seqlen_q + offs_m, lse)

# config = {"BLOCK_M": 256, "BLOCK_N": 16, "HEAD_DIM": 128, "arch": "sm_90", "causal": false, "dtype": "bf16", "num_stages": 2, "num_warps": 8}
# arch = sm_90


// ===== COMPILED SASS (sm_90a) =====

	.target	sm_90a

	.elftype	@"ET_EXEC"


//--------------------- .note.nv.tkinfo           --------------------------
	.section	.note.nv.tkinfo,"",@"SHT_NOTE"
	.sectionflags	@"SHF_NOTE_NV_TKINFO"
	.tkinfo
        /*0018*/ 	.word	0x00000002
        /*0030*/ 	.string	""
        /*0030*/ 	.string	"ptxas"
        /*0030*/ 	.string	"Cuda compilation tools, release 13.0, V13.0.88"
        /*0030*/ 	.string	"Build cuda_13.0.r13.0/compiler.36424714_0"
        /*0030*/ 	.string	"-v  -suppress-debug-info  -lineinfo  -arch sm_90a "



//--------------------- .note.nv.cuinfo           --------------------------
	.section	.note.nv.cuinfo,"",@"SHT_NOTE"
	.sectionflags	@"SHF_NOTE_NV_CUINFO"
        /*0018*/ 	.short	0x0002
        /*001a*/ 	.short	0x005a
        /*001c*/ 	.short	0x0082
	.zero		2


//--------------------- .nv.info                  --------------------------
	.section	.nv.info,"",@"SHT_CUDA_INFO"
	.align	4


	//----- nvinfo : EIATTR_REGCOUNT
	.align		4
        /*0000*/ 	.byte	0x04, 0x2f
        /*0002*/ 	.short	(.L_2 - .L_1)
	.align		4
.L_1:
        /*0004*/ 	.word	index@(attn_fwd)
        /*0008*/ 	.word	0x000000fe


	//----- nvinfo : EIATTR_FRAME_SIZE
	.align		4
.L_2:
        /*000c*/ 	.byte	0x04, 0x11
        /*000e*/ 	.short	(.L_4 - .L_3)
	.align		4
.L_3:
        /*0010*/ 	.word	index@(attn_fwd)
        /*0014*/ 	.word	0x00000000


	//----- nvinfo : EIATTR_MIN_STACK_SIZE
	.align		4
.L_4:
        /*0018*/ 	.byte	0x04, 0x12
        /*001a*/ 	.short	(.L_6 - .L_5)
	.align		4
.L_5:
        /*001c*/ 	.word	index@(attn_fwd)
        /*0020*/ 	.word	0x00000000
.L_6:


//--------------------- .nv.compat                --------------------------
	.section	.nv.compat,"",@"SHT_CUDA_COMPAT_INFO"
	.align	4
        /*0000*/ 	.byte	0x02, 0x09, 0x01, 0x00, 0x02, 0x02, 0x04, 0x00, 0x02, 0x05, 0x05, 0x00, 0x03, 0x07, 0x01, 0x01
        /*0010*/ 	.byte	0x02, 0x03, 0x00, 0x00, 0x02, 0x06, 0x01, 0x00, 0x04, 0x0b, 0x08, 0x00, 0x00, 0x00, 0x00, 0x00
        /*0020*/ 	.byte	0x00, 0x00, 0x00, 0x00


//--------------------- .nv.info.attn_fwd         --------------------------
	.section	.nv.info.attn_fwd,"",@"SHT_CUDA_INFO"
	.sectionflags	@""
	.align	4


	//----- nvinfo : EIATTR_CUDA_API_VERSION
	.align		4
        /*0000*/ 	.byte	0x04, 0x37
        /*0002*/ 	.short	(.L_8 - .L_7)
.L_7:
        /*0004*/ 	.word	0x00000082


	//----- nvinfo : EIATTR_KPARAM_INFO
	.align		4
.L_8:
        /*0008*/ 	.byte	0x04, 0x17
        /*000a*/ 	.short	(.L_10 - .L_9)
.L_9:
        /*000c*/ 	.word	0x00000000
        /*0010*/ 	.short	0x0019
        /*0012*/ 	.short	0x0080
        /*0014*/ 	.byte	0x00, 0xf4, 0x21, 0x00


	//----- nvinfo : EIATTR_KPARAM_INFO
	.align		4
.L_10:
        /*0018*/ 	.byte	0x04, 0x17
        /*001a*/ 	.short	(.L_12 - .L_11)
.L_11:
        /*001c*/ 	.word	0x00000000
        /*0020*/ 	.short	0x0018
        /*0022*/ 	.short	0x0078
        /*0024*/ 	.byte	0x00, 0xf4, 0x21, 0x00


	//----- nvinfo : EIATTR_KPARAM_INFO
	.align		4
.L_12:
        /*0028*/ 	.byte	0x04, 0x17
        /*002a*/ 	.short	(.L_14 - .L_13)
.L_13:
        /*002c*/ 	.word	0x00000000
        /*0030*/ 	.short	0x0017
        /*0032*/ 	.short	0x0070
        /*0034*/ 	.byte	0x00, 0xf0, 0x11, 0x00


	//----- nvinfo : EIATTR_KPARAM_INFO
	.align		4
.L_14:
        /*0038*/ 	.byte	0x04, 0x17
        /*003a*/ 	.short	(.L_16 - .L_15)
.L_15:
        /*003c*/ 	.word	0x00000000
        /*0040*/ 	.short	0x0016
        /*0042*/ 	.short	0x006c
        /*0044*/ 	.byte	0x00, 0xf0, 0x11, 0x00


	//----- nvinfo : EIATTR_KPARAM_INFO
	.align		4
.L_16:
        /*0048*/ 	.byte	0x04, 0x17
        /*004a*/ 	.short	(.L_18 - .L_17)
.L_17:
        /*004c*/ 	.word	0x00000000
        /*0050*/ 	.short	0x0015
        /*0052*/ 	.short	0x0068
        /*0054*/ 	.byte	0x00, 0xf0, 0x11, 0x00


	//----- nvinfo : EIATTR_KPARAM_INFO
	.align		4
.L_18:
        /*0058*/ 	.byte	0x04, 0x17
        /*005a*/ 	.short	(.L_20 - .L_19)
.L_19:
        /*005c*/ 	.word	0x00000000
        /*0060*/ 	.short	0x0014
        /*0062*/ 	.short	0x0064
        /*0064*/ 	.byte	0x00, 0xf0, 0x11, 0x00


	//----- nvinfo : EIATTR_KPARAM_INFO
	.align		4
.L_20:
        /*0068*/ 	.byte	0x04, 0x17
        /*006a*/ 	.short	(.L_22 - .L_21)
.L_21:
        /*006c*/ 	.word	0x00000000
        /*0070*/ 	.short	0x0013
        /*0072*/ 	.short	0x0060
        /*0074*/ 	.byte	0x00, 0xf0, 0x11, 0x00


	//----- nvinfo : EIATTR_KPARAM_INFO
	.align		4
.L_22:
        /*0078*/ 	.byte	0x04, 0x17
        /*007a*/ 	.short	(.L_24 - .L_23)
.L_23:
        /*007c*/ 	.word	0x00000000
        /*0080*/ 	.short	0x0012
        /*0082*/ 	.short	0x005c
        /*0084*/ 	.byte	0x00, 0xf0, 0x11, 0x00


	//----- nvinfo : EIATTR_KPARAM_INFO
	.align		4
.L_24:
        /*0088*/ 	.byte	0x04, 0x17
        /*008a*/ 	.short	(.L_26 - .L_25)
.L_25:
        /*008c*/ 	.word	0x00000000
        /*0090*/ 	.short	0x0011
        /*0092*/ 	.short	0x0058
        /*0094*/ 	.byte	0x00, 0xf0, 0x11, 0x00


	//----- nvinfo : EIATTR_KPARAM_INFO
	.align		4
.L_26:
        /*0098*/ 	.byte	0x04, 0x17
        /*009a*/ 	.short	(.L_28 - .L_27)
.L_27:
        /*009c*/ 	.word	0x00000000
        /*00a0*/ 	.short	0x0010
        /*00a2*/ 	.short	0x0054
        /*00a4*/ 	.byte	0x00, 0xf0, 0x11, 0x00


	//----- nvinfo : EIATTR_KPARAM_INFO
	.align		4
.L_28:
        /*00a8*/ 	.byte	0x04, 0x17
        /*00aa*/ 	.short	(.L_30 - .L_29)
.L_29:
        /*00ac*/ 	.word	0x00000000
        /*00b0*/ 	.short	0x000f
        /*00b2*/ 	.short	0x0050
        /*00b4*/ 	.byte	0x00, 0xf0, 0x11, 0x00


	//----- nvinfo : EIATTR_KPARAM_INFO
	.align		4
.L_30:
        /*00b8*/ 	.byte	0x04, 0x17
        /*00ba*/ 	.short	(.L_32 - .L_31)
.L_31:
        /*00bc*/ 	.word	0x00000000
        /*00c0*/ 	.short	0x000e
        /*00c2*/ 	.short	0x004c
        /*00c4*/ 	.byte	0x00, 0xf0, 0x11, 0x00


	//----- nvinfo : EIATTR_KPARAM_INFO
	.align		4
.L_32:
        /*00c8*/ 	.byte	0x04, 0x17
        /*00ca*/ 	.short	(.L_34 - .L_33)
.L_33:
        /*00cc*/ 	.word	0x00000000
        /*00d0*/ 	.short	0x000d
        /*00d2*/ 	.short	0x0048
        /*00d4*/ 	.byte	0x00, 0xf0, 0x11, 0x00


	//----- nvinfo : EIATTR_KPARAM_INFO
	.align		4
.L_34:
        /*00d8*/ 	.byte	0x04, 0x17
        /*00da*/ 	.short	(.L_36 - .L_35)
.L_35:
        /*00dc*/ 	.word	0x00000000
        /*00e0*/ 	.short	0x000c
        /*00e2*/ 	.short	0x0044
        /*00e4*/ 	.byte	0x00, 0xf0, 0x11, 0x00


	//----- nvinfo : EIATTR_KPARAM_INFO
	.align		4
.L_36:
        /*00e8*/ 	.byte	0x04, 0x17
        /*00ea*/ 	.short	(.L_38 - .L_37)
.L_37:
        /*00ec*/ 	.word	0x00000000
        /*00f0*/ 	.short	0x000b
        /*00f2*/ 	.short	0x0040
        /*00f4*/ 	.byte	0x00, 0xf0, 0x11, 0x00


	//----- nvinfo : EIATTR_KPARAM_INFO
	.align		4
.L_38:
        /*00f8*/ 	.byte	0x04, 0x17
        /*00fa*/ 	.short	(.L_40 - .L_39)
.L_39:
        /*00fc*/ 	.word	0x00000000
        /*0100*/ 	.short	0x000a
        /*0102*/ 	.short	0x003c
        /*0104*/ 	.byte	0x00, 0xf0, 0x11, 0x00


	//----- nvinfo : EIATTR_KPARAM_INFO
	.align		4
.L_40:
        /*0108*/ 	.byte	0x04, 0x17
        /*010a*/ 	.short	(.L_42 - .L_41)
.L_41:
        /*010c*/ 	.word	0x00000000
        /*0110*/ 	.short	0x0009
        /*0112*/ 	.short	0x0038
        /*0114*/ 	.byte	0x00, 0xf0, 0x11, 0x00


	//----- nvinfo : EIATTR_KPARAM_INFO
	.align		4
.L_42:
        /*0118*/ 	.byte	0x04, 0x17
        /*011a*/ 	.short	(.L_44 - .L_43)
.L_43:
        /*011c*/ 	.word	0x00000000
        /*0120*/ 	.short	0x0008
        /*0122*/ 	.short	0x0034
        /*0124*/ 	.byte	0x00, 0xf0, 0x11, 0x00


	//----- nvinfo : EIATTR_KPARAM_INFO
	.align		4
.L_44:
        /*0128*/ 	.byte	0x04, 0x17
        /*012a*/ 	.short	(.L_46 - .L_45)
.L_45:
        /*012c*/ 	.word	0x00000000
        /*0130*/ 	.short	0x0007
        /*0132*/ 	.short	0x0030
        /*0134*/ 	.byte	0x00, 0xf0, 0x11, 0x00


	//----- nvinfo : EIATTR_KPARAM_INFO
	.align		4
.L_46:
        /*0138*/ 	.byte	0x04, 0x17
        /*013a*/ 	.short	(.L_48 - .L_47)
.L_47:
        /*013c*/ 	.word	0x00000000
        /*0140*/ 	.short	0x0006
        /*0142*/ 	.short	0x002c
        /*0144*/ 	.byte	0x00, 0xf0, 0x11, 0x00


	//----- nvinfo : EIATTR_KPARAM_INFO
	.align		4
.L_48:
        /*0148*/ 	.byte	0x04, 0x17
        /*014a*/ 	.short	(.L_50 - .L_49)
.L_49:
        /*014c*/ 	.word	0x00000000
        /*0150*/ 	.short	0x0005
        /*0152*/ 	.short	0x0028
        /*0154*/ 	.byte	0x00, 0xf0, 0x11, 0x00


	//----- nvinfo : EIATTR_KPARAM_INFO
	.align		4
.L_50:
        /*0158*/ 	.byte	0x04, 0x17
        /*015a*/ 	.short	(.L_52 - .L_51)
.L_51:
        /*015c*/ 	.word	0x00000000
        /*0160*/ 	.short	0x0004
        /*0162*/ 	.short	0x0020
        /*0164*/ 	.byte	0x00, 0xf4, 0x21, 0x00


	//----- nvinfo : EIATTR_KPARAM_INFO
	.align		4
.L_52:
        /*0168*/ 	.byte	0x04, 0x17
        /*016a*/ 	.short	(.L_54 - .L_53)
.L_53:
        /*016c*/ 	.word	0x00000000
        /*0170*/ 	.short	0x0003
        /*0172*/ 	.short	0x0018
        /*0174*/ 	.byte	0x00, 0xf4, 0x21, 0x00


	//----- nvinfo : EIATTR_KPARAM_INFO
	.align		4
.L_54:
        /*0178*/ 	.byte	0x04, 0x17
        /*017a*/ 	.short	(.L_56 - .L_55)
.L_55:
        /*017c*/ 	.word	0x00000000
        /*0180*/ 	.short	0x0002
        /*0182*/ 	.short	0x0010
        /*0184*/ 	.byte	0x00, 0xf4, 0x21, 0x00


	//----- nvinfo : EIATTR_KPARAM_INFO
	.align		4
.L_56:
        /*0188*/ 	.byte	0x04, 0x17
        /*018a*/ 	.short	(.L_58 - .L_57)
.L_57:
        /*018c*/ 	.word	0x00000000
        /*0190*/ 	.short	0x0001
        /*0192*/ 	.short	0x0008
        /*0194*/ 	.byte	0x00, 0xf4, 0x21, 0x00


	//----- nvinfo : EIATTR_KPARAM_INFO
	.align		4
.L_58:
        /*0198*/ 	.byte	0x04, 0x17
        /*019a*/ 	.short	(.L_60 - .L_59)
.L_59:
        /*019c*/ 	.word	0x00000000
        /*01a0*/ 	.short	0x0000
        /*01a2*/ 	.short	0x0000
        /*01a4*/ 	.byte	0x00, 0xf4, 0x21, 0x00


	//----- nvinfo : EIATTR_SPARSE_MMA_MASK
	.align		4
.L_60:
        /*01a8*/ 	.byte	0x03, 0x50
        /*01aa*/ 	.short	0x0000


	//----- nvinfo : EIATTR_MAXREG_COUNT
	.align		4
        /*01ac*/ 	.byte	0x03, 0x1b
        /*01ae*/ 	.short	0x00ff


	//----- nvinfo : EIATTR_NUM_BARRIERS
	.align		4
        /*01b0*/ 	.byte	0x02, 0x4c
        /*01b2*/ 	.byte	0x01
	.zero		1


	//----- nvinfo : EIATTR_MERCURY_ISA_VERSION
	.align		4
        /*01b4*/ 	.byte	0x03, 0x5f
        /*01b6*/ 	.short	0x0101


	//----- nvinfo : EIATTR_COOP_GROUP_MASK_REGIDS
	.align		4
        /*01b8*/ 	.byte	0x04, 0x29
        /*01ba*/ 	.short	(.L_62 - .L_61)


	//   ....[0]....
.L_61:
        /*01bc*/ 	.word	0xffffffff


	//   ....[1]....
        /*01c0*/ 	.word	0xffffffff


	//   ....[2]....
        /*01c4*/ 	.word	0xffffffff


	//   ....[3]....
        /*01c8*/ 	.word	0xffffffff


	//   ....[4]....
        /*01cc*/ 	.word	0xffffffff


	//   ....[5]....
        /*01d0*/ 	.word	0xffffffff


	//   ....[6]....
        /*01d4*/ 	.word	0xffffffff


	//   ....[7]....
        /*01d8*/ 	.word	0xffffffff


	//   ....[8]....
        /*01dc*/ 	.word	0xffffffff


	//   ....[9]....
        /*01e0*/ 	.word	0xffffffff


	//   ....[10]....
        /*01e4*/ 	.word	0xffffffff


	//   ....[11]....
        /*01e8*/ 	.word	0xffffffff


	//   ....[12]....
        /*01ec*/ 	.word	0xffffffff


	//   ....[13]....
        /*01f0*/ 	.word	0xffffffff


	//   ....[14]....
        /*01f4*/ 	.word	0xffffffff


	//   ....[15]....
        /*01f8*/ 	.word	0xffffffff


	//----- nvinfo : EIATTR_COOP_GROUP_INSTR_OFFSETS
	.align		4
.L_62:
        /*01fc*/ 	.byte	0x04, 0x28
        /*01fe*/ 	.short	(.L_64 - .L_63)


	//   ....[0]....
.L_63:
        /*0200*/ 	.word	0x00004380


	//   ....[1]....
        /*0204*/ 	.word	0x00004410


	//   ....[2]....
        /*0208*/ 	.word	0x00004430


	//   ....[3]....
        /*020c*/ 	.word	0x000044c0


	//   ....[4]....
        /*0210*/ 	.word	0x00004550


	//   ....[5]....
        /*0214*/ 	.word	0x00004590


	//   ....[6]....
        /*0218*/ 	.word	0x000045b0


	//   ....[7]....
        /*021c*/ 	.word	0x000045d0


	//   ....[8]....
        /*0220*/ 	.word	0x00005400


	//   ....[9]....
        /*0224*/ 	.word	0x00005410


	//   ....[10]....
        /*0228*/ 	.word	0x00005420


	//   ....[11]....
        /*022c*/ 	.word	0x00005430


	//   ....[12]....
        /*0230*/ 	.word	0x00005480


	//   ....[13]....
        /*0234*/ 	.word	0x00005490


	//   ....[14]....
        /*0238*/ 	.word	0x000054a0


	//   ....[15]....
        /*023c*/ 	.word	0x000054b0


	//----- nvinfo : EIATTR_EXIT_INSTR_OFFSETS
	.align		4
.L_64:
        /*0240*/ 	.byte	0x04, 0x1c
        /*0242*/ 	.short	(.L_66 - .L_65)


	//   ....[0]....
.L_65:
        /*0244*/ 	.word	0x0000b520


	//----- nvinfo : EIATTR_REQNTID
	.align		4
.L_66:
        /*0248*/ 	.byte	0x04, 0x10
        /*024a*/ 	.short	(.L_68 - .L_67)
.L_67:
        /*024c*/ 	.word	0x00000100
        /*0250*/ 	.word	0x00000001
        /*0254*/ 	.word	0x00000001


	//----- nvinfo : EIATTR_CBANK_PARAM_SIZE
	.align		4
.L_68:
        /*0258*/ 	.byte	0x03, 0x19
        /*025a*/ 	.short	0x0088


	//----- nvinfo : EIATTR_PARAM_CBANK
	.align		4
        /*025c*/ 	.byte	0x04, 0x0a
        /*025e*/ 	.short	(.L_70 - .L_69)
	.align		4
.L_69:
        /*0260*/ 	.word	index@(.nv.constant0.attn_fwd)
        /*0264*/ 	.short	0x0210
        /*0266*/ 	.short	0x0088


	//----- nvinfo : EIATTR_SW_WAR
	.align		4
.L_70:
        /*0268*/ 	.byte	0x04, 0x36
        /*026a*/ 	.short	(.L_72 - .L_71)
.L_71:
        /*026c*/ 	.word	0x00000008
.L_72:


//--------------------- .nv.callgraph             --------------------------
	.section	.nv.callgraph,"",@"SHT_CUDA_CALLGRAPH"
	.align	4
	.sectionentsize	8
	.align		4
        /*0000*/ 	.word	0x00000000
	.align		4
        /*0004*/ 	.word	0xffffffff
	.align		4
        /*0008*/ 	.word	0x00000000
	.align		4
        /*000c*/ 	.word	0xfffffffe
	.align		4
        /*0010*/ 	.word	0x00000000
	.align		4
        /*0014*/ 	.word	0xfffffffd
	.align		4
        /*0018*/ 	.word	0x00000000
	.align		4
        /*001c*/ 	.word	0xfffffffc


//--------------------- .nv.constant4             --------------------------
	.section	.nv.constant4,"a",@progbits
	.align	8
	.align		8
.nv.constant4:
        /*0000*/ 	.dword	_$_str


//--------------------- .text.attn_fwd            --------------------------
	.section	.text.attn_fwd,"ax",@progbits
	.align	128
        .global         attn_fwd
        .type           attn_fwd,@function
        .size           attn_fwd,(.L_x_3 - attn_fwd)
        .other          attn_fwd,@"STO_CUDA_ENTRY STV_DEFAULT"
attn_fwd:
.text.attn_fwd:
[----:B------:R-:W-:Y:S01]  /*0000*/  LDC R1, c[0x0][0x28] ;  /* 0x00000a00ff017b82 */ /* 0x000fe20000000800 */
[----:B------:R-:W0:Y:S07]  /*0010*/  S2R R0, SR_TID.X ;  /* 0x0000000000007919 */ /* 0x000e2e0000002100 */
[----:B------:R-:W1:Y:S01]  /*0020*/  S2UR UR5, SR_CTAID.Y ;  /* 0x00000000000579c3 */ /* 0x000e620000002600 */
[----:B------:R-:W-:Y:S01]  /*0030*/  ULDC.64 UR6, c[0x0][0x240] ;  /* 0x0000900000067ab9 */ /* 0x000fe20000000a00 */
[----:B------:R-:W-:Y:S01]  /*0040*/  ULDC.64 UR48, c[0x0][0x208] ;  /* 0x0000820000307ab9 */ /* 0x000fe20000000a00 */
[----:B------:R-:W2:Y:S05]  /*0050*/  S2R R3, SR_CTAID.X ;  /* 0x0000000000037919 */ /* 0x000eaa0000002500 */
[----:B------:R-:W3:Y:S08]  /*0060*/  LDC.64 R6, c[0x0][0x210] ;  /* 0x00008400ff067b82 */ /* 0x000ef00000000a00 */
[----:B------:R-:W4:Y:S01]  /*0070*/  LDC R241, c[0x0][0x248] ;  /* 0x00009200fff17b82 */ /* 0x000f220000000800 */
[----:B-1----:R-:W-:-:S04]  /*0080*/  UIMAD UR6, UR5, UR6, URZ ;  /* 0x00000006050672a4 */ /* 0x002fc8000f8e023f */
[----:B------:R-:W-:Y:S01]  /*0090*/  USHF.L.U32 UR4, UR6, 0x1, URZ ;  /* 0x0000000106047899 */ /* 0x000fe2000800063f */
[----:B0-----:R-:W-:-:S04]  /*00a0*/  LOP3.LUT R2, R0, 0xff, RZ, 0xc0, !PT ;  /* 0x000000ff00027812 */ /* 0x001fc800078ec0ff */
[----:B--2---:R-:W-:-:S05]  /*00b0*/  LEA R2, R3, R2, 0x8 ;  /* 0x0000000203027211 */ /* 0x004fca00078e40ff */
[----:B------:R-:W-:Y:S01]  /*00c0*/  IMAD R3, R2, UR7, RZ ;  /* 0x0000000702037c24 */ /* 0x000fe2000f8e02ff */
[----:B------:R-:W-:-:S03]  /*00d0*/  UIMAD.WIDE UR6, UR6, 0x2, URZ ;  /* 0x00000002060678a5 */ /* 0x000fc6000f8e023f */
[C---:B------:R-:W-:Y:S02]  /*00e0*/  IMAD.SHL.U32 R249, R3.reuse, 0x2, RZ ;  /* 0x0000000203f97824 */ /* 0x040fe400078e00ff */
[----:B------:R-:W-:Y:S01]  /*00f0*/  IMAD.HI R4, R3, 0x2, RZ ;  /* 0x0000000203047827 */ /* 0x000fe200078e02ff */
[----:B----4-:R-:W-:Y:S02]  /*0100*/  SHF.L.U32 R3, R241, 0x3, RZ ;  /* 0x00000003f1037819 */ /* 0x010fe400000006ff */
[----:B---3--:R-:W-:-:S04]  /*0110*/  IADD3 R248, P0, P1, R249, UR4, R6 ;  /* 0x00000004f9f87c10 */ /* 0x008fc8000f91e006 */
[----:B------:R-:W-:Y:S01]  /*0120*/  IADD3.X R249, R4, UR7, R7, P0, P1 ;  /* 0x0000000704f97c10 */ /* 0x000fe200087e2407 */
[C---:B------:R-:W-:Y:S01]  /*0130*/  IMAD.SHL.U32 R7, R241.reuse, 0x10, RZ ;  /* 0x00000010f1077824 */ /* 0x040fe200078e00ff */
[C---:B------:R-:W-:Y:S01]  /*0140*/  LEA R4, P0, R241.reuse, R248, 0x4 ;  /* 0x000000f8f1047211 */ /* 0x040fe200078020ff */
[----:B------:R-:W-:-:S03]  /*0150*/  IMAD R19, R241, 0x90, RZ ;  /* 0x00000090f1137824 */ /* 0x000fc600078e02ff */
[-C--:B------:R-:W-:Y:S02]  /*0160*/  LEA.HI.X.SX32 R5, R3, R249.reuse, 0x1, P0 ;  /* 0x000000f903057211 */ /* 0x080fe400000f0eff */
[CC--:B------:R-:W-:Y:S01]  /*0170*/  LEA R6, P0, R241.reuse, R248.reuse, 0x5 ;  /* 0x000000f8f1067211 */ /* 0x0c0fe200078028ff */
[C---:B------:R-:W-:Y:S01]  /*0180*/  IMAD.SHL.U32 R11, R241.reuse, 0x40, RZ ;  /* 0x00000040f10b7824 */ /* 0x040fe200078e00ff */
[CC--:B------:R-:W-:Y:S01]  /*0190*/  LEA R14, P2, R241.reuse, R248.reuse, 0x7 ;  /* 0x000000f8f10e7211 */ /* 0x0c0fe200078438ff */
[----:B------:R-:W-:Y:S01]  /*01a0*/  IMAD R33, R241, 0x48, RZ ;  /* 0x00000048f1217824 */ /* 0x000fe200078e02ff */
[-C--:B------:R-:W-:Y:S01]  /*01b0*/  LEA.HI.X.SX32 R7, R7, R249.reuse, 0x1, P0 ;  /* 0x000000f907077211 */ /* 0x080fe200000f0eff */
[----:B------:R-:W-:Y:S01]  /*01c0*/  IMAD R13, R241, 0xa, RZ ;  /* 0x0000000af10d7824 */ /* 0x000fe200078e02ff */
[-C--:B------:R-:W-:Y:S01]  /*01d0*/  IADD3 R18, P0, R19, R248.reuse, RZ ;  /* 0x000000f813127210 */ /* 0x080fe20007f1e0ff */
[C---:B------:R-:W-:Y:S01]  /*01e0*/  IMAD R17, R241.reuse, 0x14, RZ ;  /* 0x00000014f1117824 */ /* 0x040fe200078e02ff */
[C---:B------:R-:W-:Y:S01]  /*01f0*/  SHF.L.U32 R9, R241.reuse, 0x5, RZ ;  /* 0x00000005f1097819 */ /* 0x040fe200000006ff */
[C---:B------:R-:W-:Y:S01]  /*0200*/  IMAD R21, R241.reuse, 0x28, RZ ;  /* 0x00000028f1157824 */ /* 0x040fe200078e02ff */
[-C--:B------:R-:W-:Y:S01]  /*0210*/  LEA R8, P1, R241, R248.reuse, 0x6 ;  /* 0x000000f8f1087211 */ /* 0x080fe200078230ff */
[----:B------:R-:W2:Y:S01]  /*0220*/  LDG.E.U16 R5, desc[UR48][R4.64] ;  /* 0x0000003004057981 */ /* 0x000ea2000c1e1500 */
[-C--:B------:R-:W-:Y:S01]  /*0230*/  LEA.HI.X.SX32 R15, R11, R249.reuse, 0x1, P2 ;  /* 0x000000f90b0f7211 */ /* 0x080fe200010f0eff */
[----:B------:R-:W-:Y:S01]  /*0240*/  IMAD R11, R241, 0x5, RZ ;  /* 0x00000005f10b7824 */ /* 0x000fe200078e02ff */
[-C--:B------:R-:W-:Y:S01]  /*0250*/  LEA.HI.X.SX32 R19, R33, R249.reuse, 0x1, P0 ;  /* 0x000000f921137211 */ /* 0x080fe200000f0eff */
[----:B------:R-:W-:Y:S01]  /*0260*/  IMAD R23, R241, 0x50, RZ ;  /* 0x00000050f1177824 */ /* 0x000fe200078e02ff */
[----:B------:R-:W-:Y:S01]  /*0270*/  IADD3 R10, P0, R13, R248, RZ ;  /* 0x000000f80d0a7210 */ /* 0x000fe20007f1e0ff */
[----:B------:R0:W3:Y:S01]  /*0280*/  LDG.E.U16 R244, desc[UR48][R14.64] ;  /* 0x000000300ef47981 */ /* 0x0000e2000c1e1500 */
[----:B------:R-:W-:-:S02]  /*0290*/  LEA.HI.X.SX32 R9, R9, R249, 0x1, P1 ;  /* 0x000000f909097211 */ /* 0x000fc400008f0eff */
[-C--:B------:R-:W-:Y:S01]  /*02a0*/  IADD3 R12, P1, R17, R248.reuse, RZ ;  /* 0x000000f8110c7210 */ /* 0x080fe20007f3e0ff */
[----:B------:R1:W4:Y:S01]  /*02b0*/  LDG.E.U16 R4, desc[UR48][R6.64] ;  /* 0x0000003006047981 */ /* 0x000322000c1e1500 */
[-C--:B------:R-:W-:Y:S02]  /*02c0*/  LEA.HI.X.SX32 R11, R11, R249.reuse, 0x1, P0 ;  /* 0x000000f90b0b7211 */ /* 0x080fe400000f0eff */
[-C--:B------:R-:W-:Y:S01]  /*02d0*/  IADD3 R16, P2, R23, R248.reuse, RZ ;  /* 0x000000f817107210 */ /* 0x080fe20007f5e0ff */
[----:B------:R5:W3:Y:S01]  /*02e0*/  LDG.E.U16 R243, desc[UR48][R18.64] ;  /* 0x0000003012f37981 */ /* 0x000ae2000c1e1500 */
[----:B0-----:R-:W-:Y:S01]  /*02f0*/  IADD3 R14, P0, R21, R248, RZ ;  /* 0x000000f8150e7210 */ /* 0x001fe20007f1e0ff */
[C---:B------:R-:W-:Y:S02]  /*0300*/  IMAD R29, R241.reuse, 0x60, RZ ;  /* 0x00000060f11d7824 */ /* 0x040fe400078e02ff */
[----:B------:R-:W3:Y:S01]  /*0310*/  LDG.E.U16 R245, desc[UR48][R8.64] ;  /* 0x0000003008f57981 */ /* 0x000ee2000c1e1500 */
[----:B-1----:R-:W-:Y:S01]  /*0320*/  IMAD R7, R241, 0xa0, RZ ;  /* 0x000000a0f1077824 */ /* 0x002fe200078e02ff */
[----:B------:R-:W-:-:S02]  /*0330*/  LEA.HI.X.SX32 R13, R13, R249, 0x1, P1 ;  /* 0x000000f90d0d7211 */ /* 0x000fc400008f0eff */
[----:B------:R0:W3:Y:S01]  /*0340*/  LDG.E.U16 R6, desc[UR48][R10.64] ;  /* 0x000000300a067981 */ /* 0x0000e2000c1e1500 */
[-C--:B------:R-:W-:Y:S02]  /*0350*/  LEA.HI.X.SX32 R15, R17, R249.reuse, 0x1, P0 ;  /* 0x000000f9110f7211 */ /* 0x080fe400000f0eff */
[-C--:B-----5:R-:W-:Y:S01]  /*0360*/  IADD3 R18, P1, R7, R248.reuse, RZ ;  /* 0x000000f807127210 */ /* 0x0a0fe20007f3e0ff */
[----:B------:R-:W-:Y:S01]  /*0370*/  IMAD R20, R241, 0xd0, RZ ;  /* 0x000000d0f1147824 */ /* 0x000fe200078e02ff */
[-C--:B------:R-:W-:Y:S01]  /*0380*/  LEA.HI.X.SX32 R17, R21, R249.reuse, 0x1, P2 ;  /* 0x000000f915117211 */ /* 0x080fe200010f0eff */
[----:B------:R-:W-:Y:S01]  /*0390*/  IMAD R21, R241, 0xb0, RZ ;  /* 0x000000b0f1157824 */ /* 0x000fe200078e02ff */
[----:B------:R-:W-:Y:S01]  /*03a0*/  LEA.HI.X.SX32 R19, R23, R249, 0x1, P1 ;  /* 0x000000f917137211 */ /* 0x000fe200008f0eff */
[C---:B------:R-:W-:Y:S01]  /*03b0*/  IMAD R23, R241.reuse, 0x30, RZ ;  /* 0x00000030f1177824 */ /* 0x040fe200078e02ff */
[----:B------:R1:W5:Y:S01]  /*03c0*/  LDG.E.U16 R8, desc[UR48][R12.64] ;  /* 0x000000300c087981 */ /* 0x000362000c1e1500 */
[----:B0-----:R-:W-:Y:S01]  /*03d0*/  IMAD R11, R241, 0xc0, RZ ;  /* 0x000000c0f10b7824 */ /* 0x001fe200078e02ff */
[-C--:B------:R-:W-:Y:S01]  /*03e0*/  IADD3 R10, P0, R21, R248.reuse, RZ ;  /* 0x000000f8150a7210 */ /* 0x080fe20007f1e0ff */
[----:B------:R-:W-:Y:S01]  /*03f0*/  IMAD R114, R241, 0x58, RZ ;  /* 0x00000058f1727824 */ /* 0x000fe200078e02ff */
[----:B------:R0:W5:Y:S01]  /*0400*/  LDG.E.U16 R242, desc[UR48][R16.64] ;  /* 0x0000003010f27981 */ /* 0x000162000c1e1500 */
[----:B------:R-:W-:Y:S01]  /*0410*/  IADD3 R22, P6, R29, R248, RZ ;  /* 0x000000f81d167210 */ /* 0x000fe20007fde0ff */
[----:B------:R-:W-:-:S02]  /*0420*/  IMAD R112, R241, 0x18, RZ ;  /* 0x00000018f1707824 */ /* 0x000fc400078e02ff */
[----:B------:R0:W5:Y:S01]  /*0430*/  LDG.E.U16 R7, desc[UR48][R14.64] ;  /* 0x000000300e077981 */ /* 0x000162000c1e1500 */
[----:B-1----:R-:W-:Y:S01]  /*0440*/  IMAD R13, R241, 0x82, RZ ;  /* 0x00000082f10d7824 */ /* 0x002fe200078e02ff */
[-C--:B------:R-:W-:Y:S02]  /*0450*/  IADD3 R12, P4, R11, R248.reuse, RZ ;  /* 0x000000f80b0c7210 */ /* 0x080fe40007f9e0ff */
[----:B------:R1:W5:Y:S01]  /*0460*/  LDG.E.U16 R9, desc[UR48][R18.64] ;  /* 0x0000003012097981 */ /* 0x000362000c1e1500 */
[C---:B0-----:R-:W-:Y:S01]  /*0470*/  IMAD R17, R241.reuse, 0x38, RZ ;  /* 0x00000038f1117824 */ /* 0x041fe200078e02ff */
[-C--:B------:R-:W-:Y:S01]  /*0480*/  LEA.HI.X.SX32 R11, R114, R249.reuse, 0x1, P0 ;  /* 0x000000f9720b7211 */ /* 0x080fe200000f0eff */
[C---:B------:R-:W-:Y:S02]  /*0490*/  IMAD R41, R241.reuse, 0x68, RZ ;  /* 0x00000068f1297824 */ /* 0x040fe400078e02ff */
[C---:B------:R-:W-:Y:S01]  /*04a0*/  IMAD R71, R241.reuse, 0x24, RZ ;  /* 0x00000024f1477824 */ /* 0x040fe200078e02ff */
[-C--:B------:R-:W-:Y:S01]  /*04b0*/  IADD3 R14, P5, R20, R248.reuse, RZ ;  /* 0x000000f8140e7210 */ /* 0x080fe20007fbe0ff */
[----:B------:R-:W-:Y:S01]  /*04c0*/  IMAD R15, R241, 0x92, RZ ;  /* 0x00000092f10f7824 */ /* 0x000fe200078e02ff */
[-C--:B------:R-:W-:Y:S01]  /*04d0*/  IADD3 R20, P3, R23, R248.reuse, RZ ;  /* 0x000000f817147210 */ /* 0x080fe20007f7e0ff */
[----:B-1----:R-:W-:Y:S01]  /*04e0*/  IMAD R19, R241, 0x70, RZ ;  /* 0x00000070f1137824 */ /* 0x002fe200078e02ff */
[-C--:B------:R-:W-:Y:S01]  /*04f0*/  IADD3 R24, P0, R13, R248.reuse, RZ ;  /* 0x000000f80d187210 */ /* 0x080fe20007f1e0ff */
[----:B------:R-:W-:Y:S01]  /*0500*/  IMAD R145, R241, 0x1c, RZ ;  /* 0x0000001cf1917824 */ /* 0x000fe200078e02ff */
[-C--:B------:R-:W-:Y:S01]  /*0510*/  LEA.HI.X.SX32 R23, R23, R249.reuse, 0x1, P6 ;  /* 0x000000f917177211 */ /* 0x080fe200030f0eff */
[----:B------:R-:W-:Y:S01]  /*0520*/  IMAD R31, R241, 0xa2, RZ ;  /* 0x000000a2f11f7824 */ /* 0x000fe200078e02ff */
[-C--:B------:R-:W-:Y:S01]  /*0530*/  IADD3 R28, P6, R17, R248.reuse, RZ ;  /* 0x000000f8111c7210 */ /* 0x080fe20007fde0ff */
[----:B------:R-:W-:Y:S01]  /*0540*/  IMAD R16, R241, 0xe0, RZ ;  /* 0x000000e0f1107824 */ /* 0x000fe200078e02ff */
[-C--:B------:R-:W-:Y:S01]  /*0550*/  LEA.HI.X.SX32 R13, R29, R249.reuse, 0x1, P4 ;  /* 0x000000f91d0d7211 */ /* 0x080fe200020f0eff */
[C---:B------:R-:W-:Y:S01]  /*0560*/  IMAD R34, R241.reuse, 0xb2, RZ ;  /* 0x000000b2f1227824 */ /* 0x040fe200078e02ff */
[-C--:B------:R-:W-:Y:S01]  /*0570*/  LEA.HI.X.SX32 R21, R112, R249.reuse, 0x1, P3 ;  /* 0x000000f970157211 */ /* 0x080fe200018f0eff */
[----:B------:R-:W-:Y:S01]  /*0580*/  IMAD R27, R241, 0x49, RZ ;  /* 0x00000049f11b7824 */ /* 0x000fe200078e02ff */
[-C--:B------:R-:W-:Y:S01]  /*0590*/  IADD3 R30, P4, R19, R248.reuse, RZ ;  /* 0x000000f8131e7210 */ /* 0x080fe20007f9e0ff */
[----:B------:R-:W-:Y:S01]  /*05a0*/  IMAD R36, R241, 0xc2, RZ ;  /* 0x000000c2f1247824 */ /* 0x000fe200078e02ff */
        /* <DEDUP_REMOVED lines=8> */
[-C--:B------:R-:W-:Y:S01]  /*0630*/  IADD3 R16, P1, R16, R248.reuse, RZ ;  /* 0x000000f810107210 */ /* 0x080fe20007f3e0ff */
[C---:B------:R-:W-:Y:S01]  /*0640*/  IMAD R67, R241.reuse, 0x12, RZ ;  /* 0x00000012f1437824 */ /* 0x040fe200078e02ff */
[-C--:B------:R-:W-:Y:S01]  /*0650*/  IADD3 R34, P6, R34, R248.reuse, RZ ;  /* 0x000000f822227210 */ /* 0x080fe20007fde0ff */
[----:B------:R-:W-:Y:S01]  /*0660*/  IMAD R18, R241, 0xf0, RZ ;  /* 0x000000f0f1127824 */ /* 0x000fe200078e02ff */
[-C--:B------:R-:W-:Y:S01]  /*0670*/  LEA.HI.X.SX32 R31, R17, R249.reuse, 0x1, P4 ;  /* 0x000000f9111f7211 */ /* 0x080fe200020f0eff */
[C---:B------:R-:W-:Y:S01]  /*0680*/  IMAD R51, R241.reuse, 0x69, RZ ;  /* 0x00000069f1337824 */ /* 0x040fe200078e02ff */
[-C--:B------:R-:W-:Y:S01]  /*0690*/  IADD3 R36, P4, R36, R248.reuse, RZ ;  /* 0x000000f824247210 */ /* 0x080fe20007f9e0ff */
[----:B------:R-:W-:Y:S01]  /*06a0*/  IMAD R43, R241, 0x9, RZ ;  /* 0x00000009f12b7824 */ /* 0x000fe200078e02ff */
[-C--:B------:R-:W-:Y:S01]  /*06b0*/  LEA.HI.X.SX32 R27, R27, R249.reuse, 0x1, P3 ;  /* 0x000000f91b1b7211 */ /* 0x080fe200018f0eff */
[----:B------:R-:W-:Y:S01]  /*06c0*/  IMAD R49, R241, 0x42, RZ ;  /* 0x00000042f1317824 */ /* 0x000fe200078e02ff */
[-C--:B------:R-:W-:Y:S01]  /*06d0*/  IADD3 R44, P3, R33, R248.reuse, RZ ;  /* 0x000000f8212c7210 */ /* 0x080fe20007f7e0ff */
[----:B------:R-:W-:Y:S01]  /*06e0*/  IMAD R116, R241, 0x78, RZ ;  /* 0x00000078f1747824 */ /* 0x000fe200078e02ff */
[-C--:B------:R-:W-:Y:S01]  /*06f0*/  LEA.HI.X.SX32 R33, R35, R249.reuse, 0x1, P5 ;  /* 0x000000f923217211 */ /* 0x080fe200028f0eff */
[----:B------:R-:W-:Y:S01]  /*0700*/  IMAD R40, R241, 0xe2, RZ ;  /* 0x000000e2f1287824 */ /* 0x000fe200078e02ff */
[-C--:B------:R-:W-:Y:S01]  /*0710*/  LEA.HI.X.SX32 R17, R19, R249.reuse, 0x1, P1 ;  /* 0x000000f913117211 */ /* 0x080fe200008f0eff */
        /* <DEDUP_REMOVED lines=8> */
[C---:B------:R-:W-:Y:S01]  /*07a0*/  IMAD R45, R241.reuse, 0x11, RZ ;  /* 0x00000011f12d7824 */ /* 0x040fe200078e02ff */
[-C--:B------:R-:W-:Y:S01]  /*07b0*/  IADD3 R18, P2, R18, R248.reuse, RZ ;  /* 0x000000f812127210 */ /* 0x080fe20007f5e0ff */
[----:B------:R-:W-:Y:S01]  /*07c0*/  IMAD R69, R241, 0x52, RZ ;  /* 0x00000052f1457824 */ /* 0x000fe200078e02ff */
[-C--:B------:R-:W-:Y:S01]  /*07d0*/  LEA.HI.X.SX32 R39, R51, R249.reuse, 0x1, P1 ;  /* 0x000000f933277211 */ /* 0x080fe200008f0eff */
[----:B------:R-:W-:Y:S01]  /*07e0*/  IMAD R63, R241, 0x39, RZ ;  /* 0x00000039f13f7824 */ /* 0x000fe200078e02ff */
[-C--:B------:R-:W-:Y:S01]  /*07f0*/  LEA.HI.X.SX32 R51, R43, R249.reuse, 0x1, P4 ;  /* 0x000000f92b337211 */ /* 0x080fe200020f0eff */
[----:B------:R-:W-:Y:S01]  /*0800*/  IMAD R25, R241, 0x41, RZ ;  /* 0x00000041f1197824 */ /* 0x000fe200078e02ff */
[-C--:B------:R-:W-:Y:S01]  /*0810*/  IADD3 R56, P4, R49, R248.reuse, RZ ;  /* 0x000000f831387210 */ /* 0x080fe20007f9e0ff */
[C---:B------:R-:W-:Y:S01]  /*0820*/  IMAD R42, R241.reuse, 0xf2, RZ ;  /* 0x000000f2f12a7824 */ /* 0x040fe200078e02ff */
[-C--:B------:R-:W-:Y:S01]  /*0830*/  LEA.HI.X.SX32 R19, R116, R249.reuse, 0x1, P2 ;  /* 0x000000f974137211 */ /* 0x080fe200010f0eff */
[C---:B------:R-:W-:Y:S01]  /*0840*/  IMAD R59, R241.reuse, 0x29, RZ ;  /* 0x00000029f13b7824 */ /* 0x040fe200078e02ff */
[-C--:B------:R-:W-:Y:S01]  /*0850*/  IADD3 R40, P2, R40, R248.reuse, RZ ;  /* 0x000000f828287210 */ /* 0x080fe20007f5e0ff */
[----:B------:R-:W-:Y:S01]  /*0860*/  IMAD R70, R241, 0x79, RZ ;  /* 0x00000079f1467824 */ /* 0x000fe200078e02ff */
[----:B------:R-:W-:Y:S01]  /*0870*/  IADD3 R52, P1, R93, R248, RZ ;  /* 0x000000f85d347210 */ /* 0x000fe20007f3e0ff */
[----:B------:R-:W-:Y:S01]  /*0880*/  IMAD R80, R241, 0x34, RZ ;  /* 0x00000034f1507824 */ /* 0x000fe200078e02ff */
[----:B------:R-:W-:-:S02]  /*0890*/  LEA.HI.X.SX32 R57, R57, R249, 0x1, P4 ;  /* 0x000000f939397211 */ /* 0x000fc400020f0eff */
[C---:B------:R-:W-:Y:S01]  /*08a0*/  SHF.L.U32 R77, R241.reuse, 0x1, RZ ;  /* 0x00000001f14d7819 */ /* 0x040fe200000006ff */
[----:B------:R-:W-:Y:S01]  /*08b0*/  IMAD R73, R241, 0x1a, RZ ;  /* 0x0000001af1497824 */ /* 0x000fe200078e02ff */
[-C--:B------:R-:W-:Y:S01]  /*08c0*/  IADD3 R46, P5, R41, R248.reuse, RZ ;  /* 0x000000f8292e7210 */ /* 0x080fe20007fbe0ff */
[----:B------:R-:W-:Y:S01]  /*08d0*/  IMAD R247, R241, 0x84, RZ ;  /* 0x00000084f1f77824 */ /* 0x000fe200078e02ff */
[-C--:B------:R-:W-:Y:S01]  /*08e0*/  IADD3 R62, P4, R83, R248.reuse, RZ ;  /* 0x000000f8533e7210 */ /* 0x080fe20007f9e0ff */
[----:B------:R-:W-:Y:S01]  /*08f0*/  IMAD R99, R241, 0x32, RZ ;  /* 0x00000032f1637824 */ /* 0x000fe200078e02ff */
[-C--:B------:R-:W-:Y:S01]  /*0900*/  LEA.HI.X.SX32 R41, R53, R249.reuse, 0x1, P2 ;  /* 0x000000f935297211 */ /* 0x080fe200010f0eff */
        /* <DEDUP_REMOVED lines=20> */
[C---:B------:R-:W-:Y:S01]  /*0a50*/  IMAD R81, R241.reuse, 0xa6, RZ ;  /* 0x000000a6f1517824 */ /* 0x040fe200078e02ff */
[-C--:B------:R-:W-:Y:S01]  /*0a60*/  IADD3 R72, P4, R80, R248.reuse, RZ ;  /* 0x000000f850487210 */ /* 0x080fe20007f9e0ff */
[----:B------:R-:W-:Y:S01]  /*0a70*/  IMAD R157, R241, 0x6a, RZ ;  /* 0x0000006af19d7824 */ /* 0x000fe200078e02ff */
[-C--:B------:R-:W-:Y:S01]  /*0a80*/  IADD3 R48, P6, R247, R248.reuse, RZ ;  /* 0x000000f8f7307210 */ /* 0x080fe20007fde0ff */
[----:B------:R-:W-:Y:S01]  /*0a90*/  IMAD R97, R241, 0x2a, RZ ;  /* 0x0000002af1617824 */ /* 0x000fe200078e02ff */
[-C--:B------:R-:W-:Y:S01]  /*0aa0*/  IADD3 R70, P0, R73, R248.reuse, RZ ;  /* 0x000000f849467210 */ /* 0x080fe20007f1e0ff */
[C---:B------:R-:W-:Y:S01]  /*0ab0*/  IMAD R149, R241.reuse, 0x64, RZ ;  /* 0x00000064f1957824 */ /* 0x040fe200078e02ff */
[CC--:B------:R-:W-:Y:S01]  /*0ac0*/  LEA.HI.X.SX32 R247, R241.reuse, R249.reuse, 0x1, P1 ;  /* 0x000000f9f1f77211 */ /* 0x0c0fe200008f0eff */
        /* <DEDUP_REMOVED lines=12> */
[C---:B------:R-:W-:Y:S01]  /*0b90*/  IMAD R82, R241.reuse, 0xe4, RZ ;  /* 0x000000e4f1527824 */ /* 0x040fe200078e02ff */
[-C--:B------:R-:W-:Y:S01]  /*0ba0*/  IADD3 R78, P4, R78, R248.reuse, RZ ;  /* 0x000000f84e4e7210 */ /* 0x080fe20007f9e0ff */
[C---:B------:R-:W-:Y:S01]  /*0bb0*/  IMAD R64, R241.reuse, 0x94, RZ ;  /* 0x00000094f1407824 */ /* 0x040fe200078e02ff */
        /* <DEDUP_REMOVED lines=10> */
[-C--:B------:R-:W-:Y:S01]  /*0c60*/  IADD3 R88, P1, R75, R248.reuse, RZ ;  /* 0x000000f84b587210 */ /* 0x080fe20007f3e0ff */
[C---:B------:R-:W-:Y:S01]  /*0c70*/  IMAD R164, R241.reuse, 0x4a, RZ ;  /* 0x0000004af1a47824 */ /* 0x040fe200078e02ff */
[-C--:B------:R-:W-:Y:S01]  /*0c80*/  LEA.HI.X.SX32 R75, R166, R249.reuse, 0x1, P3 ;  /* 0x000000f9a64b7211 */ /* 0x080fe200018f0eff */
[----:B------:R-:W-:Y:S01]  /*0c90*/  IMAD R143, R241, 0x54, RZ ;  /* 0x00000054f18f7824 */ /* 0x000fe200078e02ff */
        /* <DEDUP_REMOVED lines=20> */
[CC--:B------:R-:W-:Y:S01]  /*0de0*/  LEA R76, P0, R241.reuse, R248.reuse, 0x2 ;  /* 0x000000f8f14c7211 */ /* 0x0c0fe200078010ff */
[----:B------:R-:W-:Y:S01]  /*0df0*/  IMAD R125, R241, 0x1b, RZ ;  /* 0x0000001bf17d7824 */ /* 0x000fe200078e02ff */
[-C--:B------:R-:W-:Y:S01]  /*0e00*/  IADD3 R104, P4, R101, R248.reuse, RZ ;  /* 0x000000f865687210 */ /* 0x080fe20007f9e0ff */
[C---:B------:R-:W-:Y:S01]  /*0e10*/  IMAD R127, R241.reuse, 0x23, RZ ;  /* 0x00000023f17f7824 */ /* 0x040fe200078e02ff */
[-C--:B------:R-:W-:Y:S01]  /*0e20*/  LEA.HI.X.SX32 R101, R162, R249.reuse, 0x1, P5 ;  /* 0x000000f9a2657211 */ /* 0x080fe200028f0eff */
[----:B------:R-:W-:Y:S01]  /*0e30*/  IMAD R110, R241, 0xf6, RZ ;  /* 0x000000f6f16e7824 */ /* 0x000fe200078e02ff */
[-C--:B------:R-:W-:Y:S01]  /*0e40*/  IADD3 R106, P5, R85, R248.reuse, RZ ;  /* 0x000000f8556a7210 */ /* 0x080fe20007fbe0ff */
[----:B------:R-:W-:Y:S01]  /*0e50*/  IMAD R91, R241, 0x53, RZ ;  /* 0x00000053f15b7824 */ /* 0x000fe200078e02ff */
[-C--:B------:R-:W-:Y:S01]  /*0e60*/  LEA.HI.X.SX32 R77, R77, R249.reuse, 0x1, P0 ;  /* 0x000000f94d4d7211 */ /* 0x080fe200000f0eff */
        /* <DEDUP_REMOVED lines=24> */
[C---:B------:R-:W-:Y:S01]  /*0ff0*/  IMAD R138, R241.reuse, 0x98, RZ ;  /* 0x00000098f18a7824 */ /* 0x040fe200078e02ff */
[-C--:B------:R-:W-:Y:S01]  /*1000*/  IADD3 R86, P2, R86, R248.reuse, RZ ;  /* 0x000000f856567210 */ /* 0x080fe20007f5e0ff */
[C---:B------:R-:W-:Y:S01]  /*1010*/  IMAD R117, R241.reuse, 0xc8, RZ ;  /* 0x000000c8f1757824 */ /* 0x040fe200078e02ff */
        /* <DEDUP_REMOVED lines=14> */
[-C--:B------:R-:W-:Y:S01]  /*1100*/  IADD3 R102, P0, R102, R248.reuse, RZ ;  /* 0x000000f866667210 */ /* 0x080fe20007f1e0ff */
[----:B------:R-:W-:Y:S01]  /*1110*/  IMAD.SHL.U32 R147, R241, 0x4, RZ ;  /* 0x00000004f1937824 */ /* 0x000fe200078e00ff */
[-C--:B------:R-:W-:Y:S01]  /*1120*/  LEA.HI.X.SX32 R87, R87, R249.reuse, 0x1, P2 ;  /* 0x000000f957577211 */ /* 0x080fe200010f0eff */
        /* <DEDUP_REMOVED lines=66> */
[C---:B------:R-:W-:Y:S01]  /*1550*/  IMAD R202, R241.reuse, 0xfa, RZ ;  /* 0x000000faf1ca7824 */ /* 0x040fe200078e02ff */
[CC--:B------:R-:W-:Y:S01]  /*1560*/  LEA R146, P2, R241.reuse, R248.reuse, 0x3 ;  /* 0x000000f8f1927211 */ /* 0x0c0fe200078418ff */
[----:B------:R-:W-:Y:S01]  /*1570*/  IMAD R221, R241, 0xec, RZ ;  /* 0x000000ecf1dd7824 */ /* 0x000fe200078e02ff */
[-C--:B------:R-:W-:Y:S01]  /*1580*/  IADD3 R158, P5, R145, R248.reuse, RZ ;  /* 0x000000f8919e7210 */ /* 0x080fe20007fbe0ff */
[C---:B------:R-:W-:Y:S01]  /*1590*/  IMAD R185, R241.reuse, 0xf, RZ ;  /* 0x0000000ff1b97824 */ /* 0x040fe200078e02ff */
        /* <DEDUP_REMOVED lines=24> */
[----:B------:R-:W-:Y:S01]  /*1720*/  LEA.HI.X.SX32 R155, R155, R249, 0x1, P6 ;  /* 0x000000f99b9b7211 */ /* 0x000fe200030f0eff */
[C---:B------:R-:W-:Y:S01]  /*1730*/  IMAD R235, R241.reuse, 0xbc, RZ ;  /* 0x000000bcf1eb7824 */ /* 0x040fe200078e02ff */
[-C--:B------:R-:W-:Y:S01]  /*1740*/  IADD3 R166, P4, R166, R248.reuse, RZ ;  /* 0x000000f8a6a67210 */ /* 0x080fe20007f9e0ff */
[----:B------:R-:W-:Y:S01]  /*1750*/  IMAD R227, R241, 0x9e, RZ ;  /* 0x0000009ef1e37824 */ /* 0x000fe200078e02ff */
[-C--:B------:R-:W-:Y:S01]  /*1760*/  IADD3 R168, P2, R157, R248.reuse, RZ ;  /* 0x000000f89da87210 */ /* 0x080fe20007f5e0ff */
[----:B------:R-:W2:Y:S01]  /*1770*/  LDG.E.U16 R3, desc[UR48][R248.64] ;  /* 0x00000030f8037981 */ /* 0x000ea2000c1e1500 */
[----:B------:R-:W-:-:S02]  /*1780*/  IADD3 R170, P6, R159, R248, RZ ;  /* 0x000000f89faa7210 */ /* 0x000fc40007fde0ff */
[-C--:B------:R-:W-:Y:S01]  /*1790*/  LEA.HI.X.SX32 R159, R159, R249.reuse, 0x1, P5 ;  /* 0x000000f99f9f7211 */ /* 0x080fe200028f0eff */
[----:B------:R-:W-:Y:S01]  /*17a0*/  IMAD R229, R241, 0xae, RZ ;  /* 0x000000aef1e57824 */ /* 0x000fe200078e02ff */
[-C--:B------:R-:W-:Y:S01]  /*17b0*/  LEA.HI.X.SX32 R179, R179, R249.reuse, 0x1, P1 ;  /* 0x000000f9b3b37211 */ /* 0x080fe200008f0eff */
[----:B------:R-:W5:Y:S01]  /*17c0*/  LDG.E.U16 R10, desc[UR48][R10.64] ;  /* 0x000000300a0a7981 */ /* 0x000f62000c1e1500 */
[-C--:B------:R-:W-:Y:S02]  /*17d0*/  LEA.HI.X.SX32 R149, R149, R249.reuse, 0x1, P3 ;  /* 0x000000f995957211 */ /* 0x080fe400018f0eff */
[-C--:B------:R-:W-:Y:S01]  /*17e0*/  IADD3 R174, P5, R174, R248.reuse, RZ ;  /* 0x000000f8aeae7210 */ /* 0x080fe20007fbe0ff */
[----:B------:R-:W5:Y:S01]  /*17f0*/  LDG.E.U16 R20, desc[UR48][R20.64] ;  /* 0x0000003014147981 */ /* 0x000f62000c1e1500 */
[-C--:B------:R-:W-:Y:S02]  /*1800*/  IADD3 R194, P1, R183, R248.reuse, RZ ;  /* 0x000000f8b7c27210 */ /* 0x080fe40007f3e0ff */
[----:B------:R-:W-:Y:S01]  /*1810*/  LEA.HI.X.SX32 R151, R151, R249, 0x1, P0 ;  /* 0x000000f997977211 */ /* 0x000fe200000f0eff */
[----:B------:R-:W5:Y:S01]  /*1820*/  LDG.E.U16 R22, desc[UR48][R22.64] ;  /* 0x0000003016167981 */ /* 0x000f62000c1e1500 */
[----:B------:R-:W-:-:S02]  /*1830*/  IADD3 R164, P3, R164, R248, RZ ;  /* 0x000000f8a4a47210 */ /* 0x000fc40007f7e0ff */
[-C--:B------:R-:W-:Y:S01]  /*1840*/  IADD3 R156, P0, R156, R248.reuse, RZ ;  /* 0x000000f89c9c7210 */ /* 0x080fe20007f1e0ff */
[----:B------:R-:W5:Y:S01]  /*1850*/  LDG.E.U16 R12, desc[UR48][R12.64] ;  /* 0x000000300c0c7981 */ /* 0x000f62000c1e1500 */
[-C--:B------:R-:W-:Y:S02]  /*1860*/  LEA.HI.X.SX32 R167, R167, R249.reuse, 0x1, P4 ;  /* 0x000000f9a7a77211 */ /* 0x080fe400020f0eff */
[-C--:B------:R-:W-:Y:S01]  /*1870*/  LEA.HI.X.SX32 R169, R169, R249.reuse, 0x1, P2 ;  /* 0x000000f9a9a97211 */ /* 0x080fe200010f0eff */
[----:B------:R-:W5:Y:S01]  /*1880*/  LDG.E.U16 R14, desc[UR48][R14.64] ;  /* 0x000000300e0e7981 */ /* 0x000f62000c1e1500 */
[-C--:B------:R-:W-:Y:S02]  /*1890*/  IADD3 R182, P4, R182, R248.reuse, RZ ;  /* 0x000000f8b6b67210 */ /* 0x080fe40007f9e0ff */
[C---:B------:R-:W-:Y:S01]  /*18a0*/  IADD3 R184, P2, R175.reuse, R248, RZ ;  /* 0x000000f8afb87210 */ /* 0x040fe20007f5e0ff */
[----:B------:R-:W5:Y:S01]  /*18b0*/  LDG.E.U16 R30, desc[UR48][R30.64] ;  /* 0x000000301e1e7981 */ /* 0x000f62000c1e1500 */
[----:B------:R-:W-:-:S02]  /*18c0*/  LEA.HI.X.SX32 R175, R175, R249, 0x1, P5 ;  /* 0x000000f9afaf7211 */ /* 0x000fc400028f0eff */
        /* <DEDUP_REMOVED lines=12> */
[----:B------:R-:W-:Y:S01]  /*1990*/  IADD3 R198, P4, R187, R248, RZ ;  /* 0x000000f8bbc67210 */ /* 0x000fe20007f9e0ff */
[----:B------:R-:W5:Y:S01]  /*19a0*/  LDG.E.U16 R32, desc[UR48][R32.64] ;  /* 0x0000003020207981 */ /* 0x000f62000c1e1500 */
[-C--:B------:R-:W-:Y:S02]  /*19b0*/  LEA.HI.X.SX32 R189, R189, R249.reuse, 0x1, P5 ;  /* 0x000000f9bdbd7211 */ /* 0x080fe400028f0eff */
[-C--:B------:R-:W-:Y:S01]  /*19c0*/  LEA.HI.X.SX32 R201, R201, R249.reuse, 0x1, P1 ;  /* 0x000000f9c9c97211 */ /* 0x080fe200008f0eff */
[----:B------:R-:W5:Y:S01]  /*19d0*/  LDG.E.U16 R34, desc[UR48][R34.64] ;  /* 0x0000003022227981 */ /* 0x000f62000c1e1500 */
[----:B------:R-:W-:-:S02]  /*19e0*/  LEA.HI.X.SX32 R181, R181, R249, 0x1, P3 ;  /* 0x000000f9b5b57211 */ /* 0x000fc400018f0eff */
[-C--:B------:R-:W-:Y:S01]  /*19f0*/  IADD3 R206, P5, R239, R248.reuse, RZ ;  /* 0x000000f8efce7210 */ /* 0x080fe20007fbe0ff */
[----:B------:R-:W5:Y:S01]  /*1a00*/  LDG.E.U16 R36, desc[UR48][R36.64] ;  /* 0x0000003024247981 */ /* 0x000f62000c1e1500 */
[-C--:B------:R-:W-:Y:S02]  /*1a10*/  IADD3 R214, P1, R207, R248.reuse, RZ ;  /* 0x000000f8cfd67210 */ /* 0x080fe40007f3e0ff */
[-C--:B------:R-:W-:Y:S01]  /*1a20*/  LEA.HI.X.SX32 R173, R173, R249.reuse, 0x1, P0 ;  /* 0x000000f9adad7211 */ /* 0x080fe200000f0eff */
[----:B------:R-:W5:Y:S01]  /*1a30*/  LDG.E.U16 R38, desc[UR48][R38.64] ;  /* 0x0000003026267981 */ /* 0x000f62000c1e1500 */
[-C--:B------:R-:W-:Y:S02]  /*1a40*/  IADD3 R196, P3, R196, R248.reuse, RZ ;  /* 0x000000f8c4c47210 */ /* 0x080fe40007f7e0ff */
[----:B------:R-:W-:Y:S01]  /*1a50*/  IADD3 R186, P0, R186, R248, RZ ;  /* 0x000000f8baba7210 */ /* 0x000fe20007f1e0ff */
[----:B------:R-:W5:Y:S01]  /*1a60*/  LDG.E.U16 R40, desc[UR48][R40.64] ;  /* 0x0000003028287981 */ /* 0x000f62000c1e1500 */
[----:B------:R-:W-:-:S02]  /*1a70*/  LEA.HI.X.SX32 R199, R199, R249, 0x1, P4 ;  /* 0x000000f9c7c77211 */ /* 0x000fc400020f0eff */
[-C--:B------:R-:W-:Y:S01]  /*1a80*/  IADD3 R204, P4, R251, R248.reuse, RZ ;  /* 0x000000f8fbcc7210 */ /* 0x080fe20007f9e0ff */
[----:B------:R-:W5:Y:S01]  /*1a90*/  LDG.E.U16 R50, desc[UR48][R50.64] ;  /* 0x0000003032327981 */ /* 0x000f62000c1e1500 */
[-C--:B------:R-:W-:Y:S02]  /*1aa0*/  LEA.HI.X.SX32 R215, R215, R249.reuse, 0x1, P1 ;  /* 0x000000f9d7d77211 */ /* 0x080fe400008f0eff */
[-C--:B------:R-:W-:Y:S01]  /*1ab0*/  LEA.HI.X.SX32 R207, R207, R249.reuse, 0x1, P5 ;  /* 0x000000f9cfcf7211 */ /* 0x080fe200028f0eff */
[----:B------:R-:W5:Y:S01]  /*1ac0*/  LDG.E.U16 R52, desc[UR48][R52.64] ;  /* 0x0000003034347981 */ /* 0x000f62000c1e1500 */
[-C--:B------:R-:W-:Y:S02]  /*1ad0*/  LEA.HI.X.SX32 R197, R197, R249.reuse, 0x1, P3 ;  /* 0x000000f9c5c57211 */ /* 0x080fe400018f0eff */
[-C--:B------:R-:W-:Y:S01]  /*1ae0*/  IADD3 R220, P1, R211, R248.reuse, RZ ;  /* 0x000000f8d3dc7210 */ /* 0x080fe20007f3e0ff */
[----:B------:R-:W5:Y:S01]  /*1af0*/  LDG.E.U16 R54, desc[UR48][R54.64] ;  /* 0x0000003036367981 */ /* 0x000f62000c1e1500 */
[-C--:B------:R-:W-:Y:S01]  /*1b00*/  IADD3 R222, P5, R223, R248.reuse, RZ ;  /* 0x000000f8dfde7210 */ /* 0x080fe20007fbe0ff */
[----:B------:R-:W-:Y:S01]  /*1b10*/  IMAD R223, R241, 0x6e, RZ ;  /* 0x0000006ef1df7824 */ /* 0x000fe200078e02ff */
[----:B------:R-:W-:Y:S01]  /*1b20*/  LEA.HI.X.SX32 R187, R187, R249, 0x1, P0 ;  /* 0x000000f9bbbb7211 */ /* 0x000fe200000f0eff */
[----:B------:R-:W5:Y:S01]  /*1b30*/  LDG.E.U16 R56, desc[UR48][R56.64] ;  /* 0x0000003038387981 */ /* 0x000f62000c1e1500 */
[----:B------:R-:W-:-:S02]  /*1b40*/  IADD3 R212, P3, R233, R248, RZ ;  /* 0x000000f8e9d47210 */ /* 0x000fc40007f7e0ff */
[-C--:B------:R-:W-:Y:S01]  /*1b50*/  IADD3 R202, P0, R202, R248.reuse, RZ ;  /* 0x000000f8caca7210 */ /* 0x080fe20007f1e0ff */
[----:B------:R-:W5:Y:S01]  /*1b60*/  LDG.E.U16 R58, desc[UR48][R58.64] ;  /* 0x000000303a3a7981 */ /* 0x000f62000c1e1500 */
[-C--:B------:R-:W-:Y:S02]  /*1b70*/  LEA.HI.X.SX32 R205, R205, R249.reuse, 0x1, P4 ;  /* 0x000000f9cdcd7211 */ /* 0x080fe400020f0eff */
[-C--:B------:R-:W-:Y:S01]  /*1b80*/  IADD3 R218, P4, R221, R248.reuse, RZ ;  /* 0x000000f8ddda7210 */ /* 0x080fe20007f9e0ff */
[----:B------:R-:W5:Y:S01]  /*1b90*/  LDG.E.U16 R60, desc[UR48][R60.64] ;  /* 0x000000303c3c7981 */ /* 0x000f62000c1e1500 */
[-C--:B------:R-:W-:Y:S02]  /*1ba0*/  LEA.HI.X.SX32 R185, R185, R249.reuse, 0x1, P2 ;  /* 0x000000f9b9b97211 */ /* 0x080fe400010f0eff */
[-C--:B------:R-:W-:Y:S01]  /*1bb0*/  LEA.HI.X.SX32 R221, R217, R249.reuse, 0x1, P1 ;  /* 0x000000f9d9dd7211 */ /* 0x080fe200008f0eff */
[----:B------:R-:W-:Y:S01]  /*1bc0*/  IMAD R217, R241, 0x37, RZ ;  /* 0x00000037f1d97824 */ /* 0x000fe200078e02ff */
[-C--:B------:R-:W-:Y:S01]  /*1bd0*/  LEA.HI.X.SX32 R171, R171, R249.reuse, 0x1, P6 ;  /* 0x000000f9abab7211 */ /* 0x080fe200030f0eff */
[C---:B------:R-:W-:Y:S01]  /*1be0*/  IMAD R233, R241.reuse, 0xbe, RZ ;  /* 0x000000bef1e97824 */ /* 0x040fe200078e02ff */
[-C--:B------:R-:W-:Y:S01]  /*1bf0*/  IADD3 R190, P2, R190, R248.reuse, RZ ;  /* 0x000000f8bebe7210 */ /* 0x080fe20007f5e0ff */
[----:B------:R-:W-:Y:S01]  /*1c00*/  IMAD R239, R241, 0xde, RZ ;  /* 0x000000def1ef7824 */ /* 0x000fe200078e02ff */
[----:B------:R-:W-:Y:S01]  /*1c10*/  LEA.HI.X.SX32 R213, R213, R249, 0x1, P3 ;  /* 0x000000f9d5d57211 */ /* 0x000fe200018f0eff */
[----:B------:R-:W5:Y:S01]  /*1c20*/  LDG.E.U16 R62, desc[UR48][R62.64] ;  /* 0x000000303e3e7981 */ /* 0x000f62000c1e1500 */
[----:B------:R-:W-:-:S02]  /*1c30*/  IADD3 R176, P6, R176, R248, RZ ;  /* 0x000000f8b0b07210 */ /* 0x000fc40007fde0ff */
[-C--:B------:R-:W-:Y:S01]  /*1c40*/  LEA.HI.X.SX32 R203, R203, R249.reuse, 0x1, P0 ;  /* 0x000000f9cbcb7211 */ /* 0x080fe200000f0eff */
[----:B------:R-:W5:Y:S01]  /*1c50*/  LDG.E.U16 R246, desc[UR48][R246.64] ;  /* 0x00000030f6f67981 */ /* 0x000f62000c1e1500 */
[-C--:B------:R-:W-:Y:S02]  /*1c60*/  IADD3 R230, P3, R223, R248.reuse, RZ ;  /* 0x000000f8dfe67210 */ /* 0x080fe40007f7e0ff */
[-C--:B------:R-:W-:Y:S01]  /*1c70*/  IADD3 R216, P0, R231, R248.reuse, RZ ;  /* 0x000000f8e7d87210 */ /* 0x080fe20007f1e0ff */
[----:B------:R-:W5:Y:S01]  /*1c80*/  LDG.E.U16 R42, desc[UR48][R42.64] ;  /* 0x000000302a2a7981 */ /* 0x000f62000c1e1500 */
[-C--:B------:R-:W-:Y:S02]  /*1c90*/  LEA.HI.X.SX32 R191, R191, R249.reuse, 0x1, P2 ;  /* 0x000000f9bfbf7211 */ /* 0x080fe400010f0eff */
[----:B------:R-:W-:Y:S01]  /*1ca0*/  LEA.HI.X.SX32 R177, R177, R249, 0x1, P6 ;  /* 0x000000f9b1b17211 */ /* 0x000fe200030f0eff */
[----:B------:R-:W5:Y:S01]  /*1cb0*/  LDG.E.U16 R66, desc[UR48][R66.64] ;  /* 0x0000003042427981 */ /* 0x000f62000c1e1500 */
[----:B------:R-:W-:-:S02]  /*1cc0*/  IADD3 R208, P2, R237, R248, RZ ;  /* 0x000000f8edd07210 */ /* 0x000fc40007f5e0ff */
[-C--:B------:R-:W-:Y:S01]  /*1cd0*/  LEA.HI.X.SX32 R231, R217, R249.reuse, 0x1, P3 ;  /* 0x000000f9d9e77211 */ /* 0x080fe200018f0eff */
[----:B------:R-:W5:Y:S01]  /*1ce0*/  LDG.E.U16 R72, desc[UR48][R72.64] ;  /* 0x0000003048487981 */ /* 0x000f62000c1e1500 */
[-C--:B------:R-:W-:Y:S02]  /*1cf0*/  IADD3 R192, P6, R192, R248.reuse, RZ ;  /* 0x000000f8c0c07210 */ /* 0x080fe40007fde0ff */
[-C--:B------:R-:W-:Y:S01]  /*1d00*/  LEA.HI.X.SX32 R217, R223, R249.reuse, 0x1, P0 ;  /* 0x000000f9dfd97211 */ /* 0x080fe200000f0eff */
[----:B------:R-:W-:Y:S01]  /*1d10*/  IMAD R223, R241, 0x7e, RZ ;  /* 0x0000007ef1df7824 */ /* 0x000fe200078e02ff */
[-C--:B------:R-:W-:Y:S01]  /*1d20*/  LEA.HI.X.SX32 R209, R209, R249.reuse, 0x1, P2 ;  /* 0x000000f9d1d17211 */ /* 0x080fe200010f0eff */
[----:B------:R-:W5:Y:S01]  /*1d30*/  LDG.E.U16 R76, desc[UR48][R76.64] ;  /* 0x000000304c4c7981 */ /* 0x000f62000c1e1500 */
[-C--:B------:R-:W-:Y:S02]  /*1d40*/  LEA.HI.X.SX32 R193, R193, R249.reuse, 0x1, P6 ;  /* 0x000000f9c1c17211 */ /* 0x080fe400030f0eff */
[-C--:B------:R-:W-:Y:S01]  /*1d50*/  IADD3 R224, P2, R225, R248.reuse, RZ ;  /* 0x000000f8e1e07210 */ /* 0x080fe20007f5e0ff */
[----:B------:R-:W-:Y:S01]  /*1d60*/  IMAD R225, R241, 0x3f, RZ ;  /* 0x0000003ff1e17824 */ /* 0x000fe200078e02ff */
[-C--:B------:R-:W-:Y:S01]  /*1d70*/  IADD3 R210, P6, R235, R248.reuse, RZ ;  /* 0x000000f8ebd27210 */ /* 0x080fe20007fde0ff */
[----:B------:R-:W-:Y:S01]  /*1d80*/  IMAD R235, R241, 0xce, RZ ;  /* 0x000000cef1eb7824 */ /* 0x000fe200078e02ff */
[-C--:B------:R-:W-:Y:S01]  /*1d90*/  IADD3 R226, P1, R227, R248.reuse, RZ ;  /* 0x000000f8e3e27210 */ /* 0x080fe20007f3e0ff */
[----:B------:R-:W-:Y:S01]  /*1da0*/  IMAD R227, R241, 0xee, RZ ;  /* 0x000000eef1e37824 */ /* 0x000fe200078e02ff */
[----:B------:R-:W-:Y:S01]  /*1db0*/  LEA.HI.X.SX32 R219, R219, R249, 0x1, P4 ;  /* 0x000000f9dbdb7211 */ /* 0x000fe200020f0eff */
[----:B------:R-:W5:Y:S01]  /*1dc0*/  LDG.E.U16 R48, desc[UR48][R48.64] ;  /* 0x0000003030307981 */ /* 0x000f62000c1e1500 */
[----:B------:R-:W-:-:S02]  /*1dd0*/  IADD3 R236, P4, R223, R248, RZ ;  /* 0x000000f8dfec7210 */ /* 0x000fc40007f9e0ff */
[-C--:B------:R-:W-:Y:S01]  /*1de0*/  LEA.HI.X.SX32 R211, R211, R249.reuse, 0x1, P6 ;  /* 0x000000f9d3d37211 */ /* 0x080fe200030f0eff */
[----:B------:R-:W5:Y:S01]  /*1df0*/  LDG.E.U16 R64, desc[UR48][R64.64] ;  /* 0x0000003040407981 */ /* 0x000f62000c1e1500 */
[-C--:B------:R-:W-:Y:S02]  /*1e00*/  LEA.HI.X.SX32 R237, R225, R249.reuse, 0x1, P4 ;  /* 0x000000f9e1ed7211 */ /* 0x080fe400020f0eff */
[----:B------:R-:W-:Y:S01]  /*1e10*/  LEA.HI.X.SX32 R223, R223, R249, 0x1, P5 ;  /* 0x000000f9dfdf7211 */ /* 0x000fe200028f0eff */
[----:B------:R-:W5:Y:S01]  /*1e20*/  LDG.E.U16 R68, desc[UR48][R68.64] ;  /* 0x0000003044447981 */ /* 0x000f62000c1e1500 */
[-C--:B------:R-:W-:Y:S01]  /*1e30*/  IADD3 R228, P6, R229, R248.reuse, RZ ;  /* 0x000000f8e5e47210 */ /* 0x080fe20007fde0ff */
[----:B------:R-:W-:Y:S01]  /*1e40*/  IMAD R225, R241, 0x47, RZ ;  /* 0x00000047f1e17824 */ /* 0x000fe200078e02ff */
[-C--:B------:R-:W-:Y:S01]  /*1e50*/  IADD3 R232, P3, R233, R248.reuse, RZ ;  /* 0x000000f8e9e87210 */ /* 0x080fe20007f7e0ff */
[----:B------:R-:W5:Y:S01]  /*1e60*/  LDG.E.U16 R74, desc[UR48][R74.64] ;  /* 0x000000304a4a7981 */ /* 0x000f62000c1e1500 */
[-C--:B------:R-:W-:Y:S01]  /*1e70*/  IADD3 R234, P0, R235, R248.reuse, RZ ;  /* 0x000000f8ebea7210 */ /* 0x080fe20007f1e0ff */
[----:B------:R-:W-:Y:S01]  /*1e80*/  IMAD R229, R241, 0x57, RZ ;  /* 0x00000057f1e57824 */ /* 0x000fe200078e02ff */
[-C--:B------:R-:W-:Y:S01]  /*1e90*/  IADD3 R238, P4, R239, R248.reuse, RZ ;  /* 0x000000f8efee7210 */ /* 0x080fe20007f9e0ff */
[----:B------:R-:W5:Y:S01]  /*1ea0*/  LDG.E.U16 R78, desc[UR48][R78.64] ;  /* 0x000000304e4e7981 */ /* 0x000f62000c1e1500 */
[----:B------:R-:W-:Y:S01]  /*1eb0*/  IADD3 R240, P5, R227, R248, RZ ;  /* 0x000000f8e3f07210 */ /* 0x000fe20007fbe0ff */
[----:B------:R-:W-:-:S02]  /*1ec0*/  IMAD R227, R241, 0x4f, RZ ;  /* 0x0000004ff1e37824 */ /* 0x000fc400078e02ff */
[----:B------:R-:W5:Y:S01]  /*1ed0*/  LDG.E.U16 R80, desc[UR48][R80.64] ;  /* 0x0000003050507981 */ /* 0x000f62000c1e1500 */
[----:B------:R-:W-:-:S03]  /*1ee0*/  IMAD R233, R241, 0x5f, RZ ;  /* 0x0000005ff1e97824 */ /* 0x000fc600078e02ff */
[----:B------:R-:W5:Y:S01]  /*1ef0*/  LDG.E.U16 R82, desc[UR48][R82.64] ;  /* 0x0000003052527981 */ /* 0x000f62000c1e1500 */
[----:B------:R-:W-:-:S03]  /*1f00*/  IMAD R235, R241, 0x67, RZ ;  /* 0x00000067f1eb7824 */ /* 0x000fc600078e02ff */
[----:B------:R-:W5:Y:S01]  /*1f10*/  LDG.E.U16 R92, desc[UR48][R92.64] ;  /* 0x000000305c5c7981 */ /* 0x000f62000c1e1500 */
[----:B------:R-:W-:-:S03]  /*1f20*/  IMAD R239, R241, 0x6f, RZ ;  /* 0x0000006ff1ef7824 */ /* 0x000fc600078e02ff */
[----:B------:R-:W5:Y:S01]  /*1f30*/  LDG.E.U16 R96, desc[UR48][R96.64] ;  /* 0x0000003060607981 */ /* 0x000f62000c1e1500 */
[----:B------:R-:W-:-:S03]  /*1f40*/  IMAD R241, R241, 0x77, RZ ;  /* 0x00000077f1f17824 */ /* 0x000fc600078e02ff */
[----:B------:R-:W5:Y:S04]  /*1f50*/  LDG.E.U16 R98, desc[UR48][R98.64] ;  /* 0x0000003062627981 */ /* 0x000f68000c1e1500 */
[----:B------:R-:W5:Y:S04]  /*1f60*/  LDG.E.U16 R100, desc[UR48][R100.64] ;  /* 0x0000003064647981 */ /* 0x000f68000c1e1500 */
[----:B------:R-:W5:Y:S01]  /*1f70*/  LDG.E.U16 R84, desc[UR48][R84.64] ;  /* 0x0000003054547981 */ /* 0x000f62000c1e1500 */
[----:B------:R-:W-:-:S03]  /*1f80*/  LEA.HI.X.SX32 R225, R225, R249, 0x1, P2 ;  /* 0x000000f9e1e17211 */ /* 0x000fc600010f0eff */
        /* <DEDUP_REMOVED lines=12> */
[----:B------:R-:W5:Y:S04]  /*2050*/  LDG.E.U16 R108, desc[UR48][R108.64] ;  /* 0x000000306c6c7981 */ /* 0x000f68000c1e1500 */
        /* <DEDUP_REMOVED lines=59> */
[----:B------:R0:W5:Y:S04]  /*2410*/  LDG.E.U16 R188, desc[UR48][R188.64] ;  /* 0x00000030bcbc7981 */ /* 0x000168000c1e1500 */
[----:B------:R-:W5:Y:S04]  /*2420*/  LDG.E.U16 R214, desc[UR48][R214.64] ;  /* 0x00000030d6d67981 */ /* 0x000f68000c1e1500 */
[----:B------:R-:W5:Y:S01]  /*2430*/  LDG.E.U16 R220, desc[UR48][R220.64] ;  /* 0x00000030dcdc7981 */ /* 0x000f62000c1e1500 */
[----:B------:R-:W1:Y:S03]  /*2440*/  S2UR UR4, SR_CgaCtaId ;  /* 0x00000000000479c3 */ /* 0x000e660000008800 */
[----:B------:R-:W5:Y:S04]  /*2450*/  LDG.E.U16 R230, desc[UR48][R230.64] ;  /* 0x00000030e6e67981 */ /* 0x000f68000c1e1500 */
[----:B------:R-:W5:Y:S01]  /*2460*/  LDG.E.U16 R236, desc[UR48][R236.64] ;  /* 0x00000030ecec7981 */ /* 0x000f62000c1e1500 */
[----:B0-----:R-:W0:Y:S03]  /*2470*/  LDC R189, c[0x0][0x280] ;  /* 0x0000a000ffbd7b82 */ /* 0x001e260000000800 */
[----:B------:R-:W5:Y:S04]  /*2480*/  LDG.E.U16 R224, desc[UR48][R224.64] ;  /* 0x00000030e0e07981 */ /* 0x000f68000c1e1500 */
[----:B------:R-:W5:Y:S04]  /*2490*/  LDG.E.U16 R226, desc[UR48][R226.64] ;  /* 0x00000030e2e27981 */ /* 0x000f68000c1e1500 */
[----:B------:R-:W5:Y:S04]  /*24a0*/  LDG.E.U16 R228, desc[UR48][R228.64] ;  /* 0x00000030e4e47981 */ /* 0x000f68000c1e1500 */
[----:B------:R-:W5:Y:S04]  /*24b0*/  LDG.E.U16 R232, desc[UR48][R232.64] ;  /* 0x00000030e8e87981 */ /* 0x000f68000c1e1500 */
[----:B------:R-:W5:Y:S04]  /*24c0*/  LDG.E.U16 R234, desc[UR48][R234.64] ;  /* 0x00000030eaea7981 */ /* 0x000f68000c1e1500 */
[----:B------:R-:W5:Y:S04]  /*24d0*/  LDG.E.U16 R238, desc[UR48][R238.64] ;  /* 0x00000030eeee7981 */ /* 0x000f68000c1e1500 */
[----:B------:R-:W5:Y:S01]  /*24e0*/  LDG.E.U16 R240, desc[UR48][R240.64] ;  /* 0x00000030f0f07981 */ /* 0x000f62000c1e1500 */
[----:B------:R-:W-:Y:S01]  /*24f0*/  UMOV UR6, 0x400 ;  /* 0x0000040000067882 */ /* 0x000fe20000000000 */
[C---:B------:R-:W-:Y:S01]  /*2500*/  IMAD.SHL.U32 R198, R0.reuse, 0x2, RZ ;  /* 0x0000000200c67824 */ /* 0x040fe200078e00ff */
[----:B-1----:R-:W-:Y:S01]  /*2510*/  ULEA UR6, UR4, UR6, 0x18 ;  /* 0x0000000604067291 */ /* 0x002fe2000f8ec03f */
[----:B------:R-:W-:-:S04]  /*2520*/  SHF.L.U32 R11, R0, 0x8, RZ ;  /* 0x00000008000b7819 */ /* 0x000fc800000006ff */
[----:B------:R-:W-:-:S05]  /*2530*/  LOP3.LUT R11, R11, 0xc07e, R198, 0xc8, !PT ;  /* 0x0000c07e0b0b7812 */ /* 0x000fca00078ec8c6 */
[----:B--2---:R1:W-:Y:S04]  /*2540*/  STS.U16 [R11+UR6], R3 ;  /* 0x000000030b007988 */ /* 0x0043e80008000406 */
[----:B------:R2:W-:Y:S01]  /*2550*/  STS.U16 [R11+UR6+0x400], R5 ;  /* 0x000400050b007988 */ /* 0x0005e20008000406 */
[----:B-1----:R-:W-:-:S03]  /*2560*/  LOP3.LUT R3, R11, 0x10, RZ, 0x3c, !PT ;  /* 0x000000100b037812 */ /* 0x002fc600078e3cff */
[----:B----4-:R-:W-:Y:S01]  /*2570*/  STS.U16 [R11+UR6+0x800], R4 ;  /* 0x000800040b007988 */ /* 0x010fe20008000406 */
[----:B--2---:R-:W-:-:S03]  /*2580*/  LOP3.LUT R5, R11, 0x20, RZ, 0x3c, !PT ;  /* 0x000000200b057812 */ /* 0x004fc600078e3cff */
[----:B---3--:R-:W-:Y:S01]  /*2590*/  STS.U16 [R11+UR6+0x1000], R245 ;  /* 0x001000f50b007988 */ /* 0x008fe20008000406 */
[----:B0-----:R-:W-:-:S03]  /*25a0*/  ISETP.GE.AND P0, PT, R189, 0x1, PT ;  /* 0x00000001bd00780c */ /* 0x001fc60003f06270 */
[----:B------:R-:W-:Y:S04]  /*25b0*/  STS.U16 [R11+UR6+0x2000], R244 ;  /* 0x002000f40b007988 */ /* 0x000fe80008000406 */
[----:B------:R-:W-:Y:S04]  /*25c0*/  STS.U16 [R11+UR6+0x2400], R243 ;  /* 0x002400f30b007988 */ /* 0x000fe80008000406 */
[----:B-----5:R-:W-:Y:S04]  /*25d0*/  STS.U16 [R11+UR6+0x1400], R242 ;  /* 0x001400f20b007988 */ /* 0x020fe80008000406 */
[----:B------:R-:W-:Y:S04]  /*25e0*/  STS.U16 [R11+UR6+0x2800], R9 ;  /* 0x002800090b007988 */ /* 0x000fe80008000406 */
        /* <DEDUP_REMOVED lines=23> */
[----:B------:R0:W-:Y:S04]  /*2760*/  STS.U16 [R3+UR6+0x3c80], R42 ;  /* 0x003c802a03007988 */ /* 0x0001e80008000406 */
[----:B------:R-:W-:Y:S04]  /*2770*/  STS.U16 [R5+UR6+0x500], R8 ;  /* 0x0005000805007988 */ /* 0x000fe80008000406 */
[----:B------:R-:W-:Y:S01]  /*2780*/  STS.U16 [R5+UR6+0x900], R66 ;  /* 0x0009004205007988 */ /* 0x000fe20008000406 */
[----:B0-----:R-:W-:-:S03]  /*2790*/  LOP3.LUT R3, R11, 0x30, RZ, 0x3c, !PT ;  /* 0x000000300b037812 */ /* 0x001fc600078e3cff */
        /* <DEDUP_REMOVED lines=48> */
[----:B------:R1:W-:Y:S01]  /*2aa0*/  STS.U16 [R3+UR6+0x280], R6 ;  /* 0x0002800603007988 */ /* 0x0003e20008000406 */
[----:B0-----:R-:W-:-:S02]  /*2ab0*/  LOP3.LUT R5, R11, 0x60, RZ, 0x3c, !PT ;  /* 0x000000600b057812 */ /* 0x001fc400078e3cff */
[----:B------:R-:W-:Y:S01]  /*2ac0*/  LOP3.LUT R11, R11, 0x70, RZ, 0x3c, !PT ;  /* 0x000000700b0b7812 */ /* 0x000fe200078e3cff */
        /* <DEDUP_REMOVED lines=30> */
[----:B------:R0:W-:Y:S01]  /*2cb0*/  STS.U16 [R5+UR6+0x3f00], R222 ;  /* 0x003f00de05007988 */ /* 0x0001e20008000406 */
[----:B------:R-:W-:-:S03]  /*2cc0*/  MOV R8, 0x3f800000 ;  /* 0x3f80000000087802 */ /* 0x000fc60000000f00 */
[----:B------:R-:W-:Y:S01]  /*2cd0*/  STS.U16 [R11+UR6+0x380], R170 ;  /* 0x000380aa0b007988 */ /* 0x000fe20008000406 */
[----:B-1----:R-:W-:-:S03]  /*2ce0*/  IMAD.MOV.U32 R6, RZ, RZ, -0x800000 ;  /* 0xff800000ff067424 */ /* 0x002fc600078e00ff */
[----:B------:R-:W-:Y:S01]  /*2cf0*/  STS.U16 [R11+UR6+0x780], R184 ;  /* 0x000780b80b007988 */ /* 0x000fe20008000406 */
[----:B------:R-:W-:-:S03]  /*2d00*/  MOV R4, 0xff800000 ;  /* 0xff80000000047802 */ /* 0x000fc60000000f00 */
[----:B------:R-:W-:Y:S01]  /*2d10*/  STS.U16 [R11+UR6+0xb80], R194 ;  /* 0x000b80c20b007988 */ /* 0x000fe20008000406 */
[----:B0-----:R-:W-:-:S03]  /*2d20*/  IMAD.MOV.U32 R5, RZ, RZ, -0x800000 ;  /* 0xff800000ff057424 */ /* 0x001fc600078e00ff */
[----:B------:R-:W-:Y:S01]  /*2d30*/  STS.U16 [R11+UR6+0xf80], R199 ;  /* 0x000f80c70b007988 */ /* 0x000fe20008000406 */
[----:B------:R-:W-:-:S03]  /*2d40*/  MOV R3, 0xff800000 ;  /* 0xff80000000037802 */ /* 0x000fc60000000f00 */
[----:B------:R-:W-:Y:S01]  /*2d50*/  STS.U16 [R11+UR6+0x1380], R214 ;  /* 0x001380d60b007988 */ /* 0x000fe20008000406 */
[----:B------:R-:W-:-:S03]  /*2d60*/  IMAD.MOV.U32 R9, RZ, RZ, 0x3f800000 ;  /* 0x3f800000ff097424 */ /* 0x000fc600078e00ff */
[----:B------:R-:W-:Y:S01]  /*2d70*/  STS.U16 [R11+UR6+0x1780], R220 ;  /* 0x001780dc0b007988 */ /* 0x000fe20008000406 */
[----:B------:R-:W-:-:S03]  /*2d80*/  IMAD.MOV.U32 R10, RZ, RZ, 0x3f800000 ;  /* 0x3f800000ff0a7424 */ /* 0x000fc600078e00ff */
[----:B------:R-:W-:Y:S01]  /*2d90*/  STS.U16 [R11+UR6+0x1b80], R230 ;  /* 0x001b80e60b007988 */ /* 0x000fe20008000406 */
[----:B------:R-:W-:-:S03]  /*2da0*/  CS2R R88, SRZ ;  /* 0x0000000000587805 */ /* 0x000fc6000001ff00 */
[----:B------:R-:W-:Y:S01]  /*2db0*/  STS.U16 [R11+UR6+0x1f80], R236 ;  /* 0x001f80ec0b007988 */ /* 0x000fe20008000406 */
[----:B------:R-:W-:-:S03]  /*2dc0*/  CS2R R90, SRZ ;  /* 0x00000000005a7805 */ /* 0x000fc6000001ff00 */
[----:B------:R0:W-:Y:S01]  /*2dd0*/  STS.U16 [R11+UR6+0x3f80], R188 ;  /* 0x003f80bc0b007988 */ /* 0x0001e20008000406 */
[----:B------:R-:W-:-:S03]  /*2de0*/  CS2R R92, SRZ ;  /* 0x00000000005c7805 */ /* 0x000fc6000001ff00 */
[----:B------:R1:W-:Y:S01]  /*2df0*/  STS.U16 [R11+UR6+0x2380], R224 ;  /* 0x002380e00b007988 */ /* 0x0003e20008000406 */
[----:B------:R-:W-:-:S03]  /*2e00*/  CS2R R94, SRZ ;  /* 0x00000000005e7805 */ /* 0x000fc6000001ff00 */
[----:B------:R1:W-:Y:S01]  /*2e10*/  STS.U16 [R11+UR6+0x2780], R226 ;  /* 0x002780e20b007988 */ /* 0x0003e20008000406 */
[----:B------:R-:W-:-:S03]  /*2e20*/  CS2R R96, SRZ ;  /* 0x0000000000607805 */ /* 0x000fc6000001ff00 */
[----:B------:R1:W-:Y:S01]  /*2e30*/  STS.U16 [R11+UR6+0x2b80], R228 ;  /* 0x002b80e40b007988 */ /* 0x0003e20008000406 */
[----:B0-----:R-:W-:-:S03]  /*2e40*/  MOV R188, 0x3f800000 ;  /* 0x3f80000000bc7802 */ /* 0x001fc60000000f00 */
[----:B------:R1:W-:Y:S01]  /*2e50*/  STS.U16 [R11+UR6+0x2f80], R232 ;  /* 0x002f80e80b007988 */ /* 0x0003e20008000406 */
[----:B------:R-:W-:-:S03]  /*2e60*/  CS2R R98, SRZ ;  /* 0x0000000000627805 */ /* 0x000fc6000001ff00 */
[----:B------:R1:W-:Y:S01]  /*2e70*/  STS.U16 [R11+UR6+0x3380], R234 ;  /* 0x003380ea0b007988 */ /* 0x0003e20008000406 */
[----:B------:R-:W-:-:S03]  /*2e80*/  CS2R R100, SRZ ;  /* 0x0000000000647805 */ /* 0x000fc6000001ff00 */
[----:B------:R1:W-:Y:S01]  /*2e90*/  STS.U16 [R11+UR6+0x3780], R238 ;  /* 0x003780ee0b007988 */ /* 0x0003e20008000406 */
[----:B------:R-:W-:-:S03]  /*2ea0*/  CS2R R102, SRZ ;  /* 0x0000000000667805 */ /* 0x000fc6000001ff00 */
[----:B------:R1:W-:Y:S01]  /*2eb0*/  STS.U16 [R11+UR6+0x3b80], R240 ;  /* 0x003b80f00b007988 */ /* 0x0003e20008000406 */
[----:B------:R-:W-:Y:S02]  /*2ec0*/  CS2R R104, SRZ ;  /* 0x0000000000687805 */ /* 0x000fe4000001ff00 */
[----:B------:R-:W-:Y:S02]  /*2ed0*/  CS2R R106, SRZ ;  /* 0x00000000006a7805 */ /* 0x000fe4000001ff00 */
[----:B------:R-:W-:Y:S02]  /*2ee0*/  CS2R R108, SRZ ;  /* 0x00000000006c7805 */ /* 0x000fe4000001ff00 */
[----:B------:R-:W-:Y:S02]  /*2ef0*/  CS2R R110, SRZ ;  /* 0x00000000006e7805 */ /* 0x000fe4000001ff00 */
[----:B------:R-:W-:Y:S02]  /*2f00*/  CS2R R112, SRZ ;  /* 0x0000000000707805 */ /* 0x000fe4000001ff00 */
[----:B------:R-:W-:-:S02]  /*2f10*/  CS2R R114, SRZ ;  /* 0x0000000000727805 */ /* 0x000fc4000001ff00 */
        /* <DEDUP_REMOVED lines=50> */
[C---:B------:R-:W-:Y:S01]  /*3240*/  SHF.L.U32 R192, R0.reuse, 0x7, RZ ;  /* 0x0000000700c07819 */ /* 0x040fe200000006ff */
[C---:B------:R-:W-:Y:S01]  /*3250*/  IMAD.SHL.U32 R191, R0.reuse, 0x8, RZ ;  /* 0x0000000800bf7824 */ /* 0x040fe200078e00ff */
[----:B------:R-:W-:Y:S01]  /*3260*/  LOP3.LUT R12, R0, 0xf, RZ, 0xc0, !PT ;  /* 0x0000000f000c7812 */ /* 0x000fe200078ec0ff */
[----:B-1----:R-:W-:Y:S06]  /*3270*/  @!P0 BRA `(.L_x_0) ;  /* 0x0000002000e48947 */ /* 0x002fec0003800000 */
[----:B------:R-:W0:Y:S01]  /*3280*/  LDC.64 R6, c[0x0][0x250] ;  /* 0x00009400ff067b82 */ /* 0x000e220000000a00 */
[C---:B------:R-:W-:Y:S01]  /*3290*/  LOP3.LUT P0, RZ, R0.reuse, 0x80, RZ, 0xc0, !PT ;  /* 0x0000008000ff7812 */ /* 0x040fe2000780c0ff */
[----:B------:R-:W-:Y:S01]  /*32a0*/  ULDC UR4, c[0x0][0x258] ;  /* 0x0000960000047ab9 */ /* 0x000fe20000000800 */
[----:B------:R-:W-:Y:S01]  /*32b0*/  LOP3.LUT R190, R0, 0x40, RZ, 0xc0, !PT ;  /* 0x0000004000be7812 */ /* 0x000fe200078ec0ff */
[----:B------:R-:W-:Y:S01]  /*32c0*/  ULDC.64 UR8, c[0x0][0x218] ;  /* 0x0000860000087ab9 */ /* 0x000fe20000000a00 */
[----:B------:R-:W-:Y:S01]  /*32d0*/  SEL R3, RZ, 0x90, !P0 ;  /* 0x00000090ff037807 */ /* 0x000fe20004000000 */
[----:B------:R-:W-:Y:S01]  /*32e0*/  ULDC.64 UR10, c[0x0][0x220] ;  /* 0x00008800000a7ab9 */ /* 0x000fe20000000a00 */
[----:B------:R-:W-:Y:S01]  /*32f0*/  SHF.R.U32.HI R4, RZ, 0x5, R0 ;  /* 0x00000005ff047819 */ /* 0x000fe20000011600 */
[----:B------:R-:W1:Y:S01]  /*3300*/  LDC.64 R10, c[0x0][0x260] ;  /* 0x00009800ff0a7b82 */ /* 0x000e620000000a00 */
[----:B------:R-:W-:Y:S01]  /*3310*/  LOP3.LUT R3, R3, 0x7e, R198, 0x78, !PT ;  /* 0x0000007e03037812 */ /* 0x000fe200078e78c6 */
[----:B------:R-:W-:Y:S01]  /*3320*/  IMAD.MOV.U32 R202, RZ, RZ, -0x800000 ;  /* 0xff800000ffca7424 */ /* 0x000fe200078e00ff */
[----:B------:R-:W-:Y:S01]  /*3330*/  SHF.R.U32.HI R15, RZ, 0x7, R0 ;  /* 0x00000007ff0f7819 */ /* 0x000fe20000011600 */
[----:B------:R-:W-:Y:S01]  /*3340*/  IMAD.MOV.U32 R199, RZ, RZ, RZ ;  /* 0x000000ffffc77224 */ /* 0x000fe200078e00ff */
[----:B------:R-:W-:Y:S01]  /*3350*/  LEA R190, R190, R3, 0x5 ;  /* 0x00000003bebe7211 */ /* 0x000fe200078e28ff */
[----:B------:R-:W-:Y:S01]  /*3360*/  IMAD.MOV.U32 R197, RZ, RZ, -0x800000 ;  /* 0xff800000ffc57424 */ /* 0x000fe200078e00ff */
[----:B------:R-:W-:Y:S01]  /*3370*/  LOP3.LUT R3, R0, 0x7f, RZ, 0xc0, !PT ;  /* 0x0000007f00037812 */ /* 0x000fe200078ec0ff */
[----:B------:R-:W2:Y:S01]  /*3380*/  LDC R16, c[0x0][0x268] ;  /* 0x00009a00ff107b82 */ /* 0x000ea20000000800 */
[----:B------:R-:W-:-:S02]  /*3390*/  R2UR UR7, R4 ;  /* 0x00000000040772ca */ /* 0x000fc400000e0000 */
[----:B------:R-:W-:Y:S02]  /*33a0*/  CS2R R88, SRZ ;  /* 0x0000000000587805 */ /* 0x000fe4000001ff00 */
[--C-:B------:R-:W-:Y:S01]  /*33b0*/  SHF.R.S32.HI R17, RZ, 0x6, R0.reuse ;  /* 0x00000006ff117819 */ /* 0x100fe20000011400 */
[----:B------:R-:W-:Y:S01]  /*33c0*/  IMAD R4, R3, UR4, RZ ;  /* 0x0000000403047c24 */ /* 0x000fe2000f8e02ff */
[----:B------:R-:W-:Y:S01]  /*33d0*/  SHF.R.U32.HI R13, RZ, 0x4, R0 ;  /* 0x00000004ff0d7819 */ /* 0x000fe20000011600 */
[----:B------:R-:W-:Y:S01]  /*33e0*/  UMOV UR4, URZ ;  /* 0x0000003f00047c82 */ /* 0x000fe20008000000 */
[----:B------:R-:W-:Y:S01]  /*33f0*/  MOV R193, RZ ;  /* 0x000000ff00c17202 */ /* 0x000fe20000000f00 */
[----:B0-----:R-:W-:Y:S01]  /*3400*/  IMAD R6, R6, UR5, RZ ;  /* 0x0000000506067c24 */ /* 0x001fe2000f8e02ff */
[----:B------:R-:W-:Y:S01]  /*3410*/  MOV R188, 0x3f800000 ;  /* 0x3f80000000bc7802 */ /* 0x000fe20000000f00 */
[----:B------:R-:W-:Y:S01]  /*3420*/  IMAD.SHL.U32 R8, R4, 0x2, RZ ;  /* 0x0000000204087824 */ /* 0x000fe200078e00ff */
[----:B------:R-:W-:Y:S01]  /*3430*/  MOV R201, 0xff800000 ;  /* 0xff80000000c97802 */ /* 0x000fe20000000f00 */
[C---:B------:R-:W-:Y:S01]  /*3440*/  IMAD.SHL.U32 R3, R6.reuse, 0x2, RZ ;  /* 0x0000000206037824 */ /* 0x040fe200078e00ff */
[----:B------:R-:W-:Y:S01]  /*3450*/  MOV R200, 0xff800000 ;  /* 0xff80000000c87802 */ /* 0x000fe20000000f00 */
[----:B------:R-:W-:Y:S01]  /*3460*/  IMAD.HI R6, R6, 0x2, RZ ;  /* 0x0000000206067827 */ /* 0x000fe200078e02ff */
[----:B------:R-:W-:-:S02]  /*3470*/  CS2R R90, SRZ ;  /* 0x00000000005a7805 */ /* 0x000fc4000001ff00 */
[----:B------:R-:W-:Y:S02]  /*3480*/  CS2R R92, SRZ ;  /* 0x00000000005c7805 */ /* 0x000fe4000001ff00 */
[----:B------:R-:W-:Y:S01]  /*3490*/  IADD3 R171, P0, P1, R8, UR8, R3 ;  /* 0x0000000808ab7c10 */ /* 0x000fe2000f91e003 */
[----:B-1----:R-:W-:Y:S01]  /*34a0*/  IMAD R10, R10, UR5, RZ ;  /* 0x000000050a0a7c24 */ /* 0x002fe2000f8e02ff */
[----:B------:R-:W-:Y:S01]  /*34b0*/  SGXT R8, R17, 0x1 ;  /* 0x000000011108781a */ /* 0x000fe20000000200 */
[----:B------:R-:W-:Y:S01]  /*34c0*/  IMAD R9, R12, R11, RZ ;  /* 0x0000000b0c097224 */ /* 0x000fe200078e02ff */
[----:B------:R-:W-:Y:S01]  /*34d0*/  SGXT.U32 R12, R15, 0x1 ;  /* 0x000000010f0c781a */ /* 0x000fe20000000000 */
[----:B------:R-:W-:Y:S01]  /*34e0*/  UIADD3 UR8, UR6, 0x10000, URZ ;  /* 0x0001000006087890 */ /* 0x000fe2000fffe03f */
[C---:B------:R-:W-:Y:S01]  /*34f0*/  SHF.L.U32 R5, R10.reuse, 0x1, RZ ;  /* 0x000000010a057819 */ /* 0x040fe200000006ff */
[----:B------:R-:W-:Y:S01]  /*3500*/  IMAD.HI R10, R10, 0x2, RZ ;  /* 0x000000020a0a7827 */ /* 0x000fe200078e02ff */
[----:B------:R-:W-:Y:S01]  /*3510*/  SHF.L.U32 R14, R9, 0x1, RZ ;  /* 0x00000001090e7819 */ /* 0x000fe200000006ff */
[----:B------:R-:W-:Y:S01]  /*3520*/  USHF.R.U32.HI UR8, URZ, 0x4, UR8 ;  /* 0x000000043f087899 */ /* 0x000fe20008011608 */
[----:B------:R-:W-:Y:S01]  /*3530*/  LOP3.LUT R15, R8, 0x90, RZ, 0xc0, !PT ;  /* 0x00000090080f7812 */ /* 0x000fe200078ec0ff */
[----:B------:R-:W-:Y:S01]  /*3540*/  IMAD R12, R12, R7, RZ ;  /* 0x000000070c0c7224 */ /* 0x000fe200078e02ff */
[----:B------:R-:W-:Y:S01]  /*3550*/  IADD3 R24, P2, P3, R14, UR10, R5 ;  /* 0x0000000a0e187c10 */ /* 0x000fe2000fb5e005 */
[----:B------:R-:W-:Y:S01]  /*3560*/  IMAD.HI R5, R4, 0x2, RZ ;  /* 0x0000000204057827 */ /* 0x000fe200078e02ff */
[----:B------:R-:W-:Y:S01]  /*3570*/  LOP3.LUT R198, R15, 0x17e, R198, 0x78, !PT ;  /* 0x0000017e0fc67812 */ /* 0x000fe200078e78c6 */
[----:B------:R-:W-:Y:S01]  /*3580*/  USGXT.U32 UR34, UR8, 0xe ;  /* 0x0000000e0822789a */ /* 0x000fe20008000000 */
[----:B------:R-:W-:Y:S01]  /*3590*/  LEA R4, R7, R12, 0x1 ;  /* 0x0000000c07047211 */ /* 0x000fe200078e08ff */
[----:B------:R-:W-:Y:S01]  /*35a0*/  IMAD.HI R9, R9, 0x2, RZ ;  /* 0x0000000209097827 */ /* 0x000fe200078e02ff */
[----:B------:R-:W-:Y:S01]  /*35b0*/  IADD3.X R15, R5, UR9, R6, P0, P1 ;  /* 0x00000009050f7c10 */ /* 0x000fe200087e2406 */
[----:B------:R-:W-:Y:S01]  /*35c0*/  UIADD3 UR42, UP0, UR34, 0x2, URZ ;  /* 0x00000002222a7890 */ /* 0x000fe2000ff1e03f */
[----:B------:R-:W-:-:S02]  /*35d0*/  LEA R8, R7, R4, 0x1 ;  /* 0x0000000407087211 */ /* 0x000fc400078e08ff */
[----:B------:R-:W-:Y:S02]  /*35e0*/  CS2R R94, SRZ ;  /* 0x00000000005e7805 */ /* 0x000fe4000001ff00 */
[----:B------:R-:W-:Y:S01]  /*35f0*/  SGXT.U32 R3, R13, 0x4 ;  /* 0x000000040d03781a */ /* 0x000fe20000000000 */
[----:B------:R-:W-:Y:S01]  /*3600*/  UIADD3.X UR43, UR4, 0x40000040, URZ, UP0, !UPT ;  /* 0x40000040042b7890 */ /* 0x000fe200087fe43f */
[----:B------:R-:W-:Y:S02]  /*3610*/  LEA R6, R7, R8, 0x1 ;  /* 0x0000000807067211 */ /* 0x000fe400078e08ff */
[----:B------:R-:W-:Y:S02]  /*3620*/  CS2R R96, SRZ ;  /* 0x0000000000607805 */ /* 0x000fe4000001ff00 */
[----:B------:R-:W-:Y:S01]  /*3630*/  IADD3.X R26, R9, UR11, R10, P2, P3 ;  /* 0x0000000b091a7c10 */ /* 0x000fe200097e640a */
[----:B--2---:R-:W-:Y:S01]  /*3640*/  IMAD R13, R3, R16, RZ ;  /* 0x00000010030d7224 */ /* 0x004fe200078e02ff */
[----:B------:R-:W-:-:S02]  /*3650*/  LEA R184, P2, R4, R171, 0x1 ;  /* 0x000000ab04b87211 */ /* 0x000fc400078408ff */
[----:B------:R-:W-:Y:S02]  /*3660*/  CS2R R98, SRZ ;  /* 0x0000000000627805 */ /* 0x000fe4000001ff00 */
[C---:B------:R-:W-:Y:S01]  /*3670*/  LEA R10, R7.reuse, R6, 0x1 ;  /* 0x00000006070a7211 */ /* 0x040fe200078e08ff */
[----:B------:R-:W-:Y:S01]  /*3680*/  IMAD R5, R16, 0x10, R13 ;  /* 0x0000001010057824 */ /* 0x000fe200078e020d */
[----:B------:R-:W-:Y:S02]  /*3690*/  LEA.HI.X.SX32 R185, R4, R15, 0x1, P2 ;  /* 0x0000000f04b97211 */ /* 0x000fe400010f0eff */
[----:B------:R-:W-:Y:S02]  /*36a0*/  CS2R R100, SRZ ;  /* 0x0000000000647805 */ /* 0x000fe4000001ff00 */
[----:B------:R-:W-:Y:S01]  /*36b0*/  LEA R186, P1, R12, R171, 0x1 ;  /* 0x000000ab0cba7211 */ /* 0x000fe200078208ff */
[----:B------:R-:W-:Y:S01]  /*36c0*/  IMAD R9, R16, 0x10, R5 ;  /* 0x0000001010097824 */ /* 0x000fe200078e0205 */
[----:B------:R-:W-:-:S02]  /*36d0*/  LEA R4, R7, R10, 0x1 ;  /* 0x0000000a07047211 */ /* 0x000fc400078e08ff */
[----:B------:R-:W-:Y:S02]  /*36e0*/  CS2R R102, SRZ ;  /* 0x0000000000667805 */ /* 0x000fe4000001ff00 */
[----:B------:R-:W-:Y:S02]  /*36f0*/  LEA.HI.X.SX32 R187, R12, R15, 0x1, P1 ;  /* 0x0000000f0cbb7211 */ /* 0x000fe400008f0eff */
[----:B------:R-:W-:Y:S02]  /*3700*/  CS2R R104, SRZ ;  /* 0x0000000000687805 */ /* 0x000fe4000001ff00 */
[----:B------:R-:W-:Y:S01]  /*3710*/  LEA R180, P1, R8, R171, 0x1 ;  /* 0x000000ab08b47211 */ /* 0x000fe200078208ff */
[----:B------:R-:W-:Y:S01]  /*3720*/  IMAD R12, R7, 0x2, R4 ;  /* 0x00000002070c7824 */ /* 0x000fe200078e0204 */
[----:B------:R-:W-:Y:S02]  /*3730*/  LEA R14, R16, R9, 0x4 ;  /* 0x00000009100e7211 */ /* 0x000fe400078e20ff */
[----:B------:R-:W-:-:S02]  /*3740*/  CS2R R106, SRZ ;  /* 0x00000000006a7805 */ /* 0x000fc4000001ff00 */
[----:B------:R-:W-:Y:S02]  /*3750*/  LEA R178, P2, R6, R171, 0x1 ;  /* 0x000000ab06b27211 */ /* 0x000fe400078408ff */
[----:B------:R-:W-:Y:S02]  /*3760*/  CS2R R108, SRZ ;  /* 0x00000000006c7805 */ /* 0x000fe4000001ff00 */
[----:B------:R-:W-:Y:S02]  /*3770*/  LEA R3, R7, R12, 0x1 ;  /* 0x0000000c07037211 */ /* 0x000fe400078e08ff */
[----:B------:R-:W-:Y:S02]  /*3780*/  CS2R R110, SRZ ;  /* 0x00000000006e7805 */ /* 0x000fe4000001ff00 */
[----:B------:R-:W-:Y:S02]  /*3790*/  LEA.HI.X.SX32 R181, R8, R15, 0x1, P1 ;  /* 0x0000000f08b57211 */ /* 0x000fe400008f0eff */
[----:B------:R-:W-:-:S02]  /*37a0*/  CS2R R112, SRZ ;  /* 0x0000000000707805 */ /* 0x000fc4000001ff00 */
[----:B------:R-:W-:Y:S02]  /*37b0*/  LEA R8, R16, R14, 0x4 ;  /* 0x0000000e10087211 */ /* 0x000fe400078e20ff */
[----:B------:R-:W-:Y:S02]  /*37c0*/  CS2R R114, SRZ ;  /* 0x0000000000727805 */ /* 0x000fe4000001ff00 */
[----:B------:R-:W-:Y:S02]  /*37d0*/  LEA R170, P4, R3, R171, 0x1 ;  /* 0x000000ab03aa7211 */ /* 0x000fe400078808ff */
[----:B------:R-:W-:Y:S02]  /*37e0*/  CS2R R116, SRZ ;  /* 0x0000000000747805 */ /* 0x000fe4000001ff00 */
[----:B------:R-:W-:Y:S02]  /*37f0*/  LEA.HI.X.SX32 R179, R6, R15, 0x1, P2 ;  /* 0x0000000f06b37211 */ /* 0x000fe400010f0eff */
[----:B------:R-:W-:-:S02]  /*3800*/  CS2R R118, SRZ ;  /* 0x0000000000767805 */ /* 0x000fc4000001ff00 */
[-C--:B------:R-:W-:Y:S02]  /*3810*/  LEA R176, P1, R10, R171.reuse, 0x1 ;  /* 0x000000ab0ab07211 */ /* 0x080fe400078208ff */
[----:B------:R-:W-:Y:S02]  /*3820*/  CS2R R120, SRZ ;  /* 0x0000000000787805 */ /* 0x000fe4000001ff00 */
[-C--:B------:R-:W-:Y:S02]  /*3830*/  LEA R174, P2, R4, R171.reuse, 0x1 ;  /* 0x000000ab04ae7211 */ /* 0x080fe400078408ff */
[----:B------:R-:W-:Y:S02]  /*3840*/  CS2R R122, SRZ ;  /* 0x00000000007a7805 */ /* 0x000fe4000001ff00 */
[----:B------:R-:W-:Y:S02]  /*3850*/  LEA R172, P3, R12, R171, 0x1 ;  /* 0x000000ab0cac7211 */ /* 0x000fe400078608ff */
[----:B------:R-:W-:-:S02]  /*3860*/  CS2R R124, SRZ ;  /* 0x00000000007c7805 */ /* 0x000fc4000001ff00 */
[-C--:B------:R-:W-:Y:S01]  /*3870*/  LEA.HI.X.SX32 R171, R3, R15.reuse, 0x1, P4 ;  /* 0x0000000f03ab7211 */ /* 0x080fe200020f0eff */
[----:B------:R-:W-:Y:S01]  /*3880*/  IMAD R3, R16, 0x10, R8 ;  /* 0x0000001010037824 */ /* 0x000fe200078e0208 */
[----:B------:R-:W-:Y:S02]  /*3890*/  LEA R182, P0, R13, R24, 0x1 ;  /* 0x000000180db67211 */ /* 0x000fe400078008ff */
[----:B------:R-:W-:Y:S02]  /*38a0*/  CS2R R126, SRZ ;  /* 0x00000000007e7805 */ /* 0x000fe4000001ff00 */
[-C--:B------:R-:W-:Y:S01]  /*38b0*/  LEA.HI.X.SX32 R177, R10, R15.reuse, 0x1, P1 ;  /* 0x0000000f0ab17211 */ /* 0x080fe200008f0eff */
[----:B------:R-:W-:Y:S01]  /*38c0*/  IMAD.MOV.U32 R10, RZ, RZ, 0x3f800000 ;  /* 0x3f800000ff0a7424 */ /* 0x000fe200078e00ff */
[----:B------:R-:W-:Y:S02]  /*38d0*/  LEA.HI.X.SX32 R175, R4, R15, 0x1, P2 ;  /* 0x0000000f04af7211 */ /* 0x000fe400010f0eff */
[----:B------:R-:W-:-:S02]  /*38e0*/  CS2R R128, SRZ ;  /* 0x0000000000807805 */ /* 0x000fc4000001ff00 */
[----:B------:R-:W-:Y:S02]  /*38f0*/  LEA R168, P1, R5, R24, 0x1 ;  /* 0x0000001805a87211 */ /* 0x000fe400078208ff */
[----:B------:R-:W-:Y:S02]  /*3900*/  CS2R R130, SRZ ;  /* 0x0000000000827805 */ /* 0x000fe4000001ff00 */
[----:B------:R-:W-:Y:S02]  /*3910*/  LEA R4, R16, R3, 0x4 ;  /* 0x0000000310047211 */ /* 0x000fe400078e20ff */
[----:B------:R-:W-:Y:S02]  /*3920*/  CS2R R132, SRZ ;  /* 0x0000000000847805 */ /* 0x000fe4000001ff00 */
[----:B------:R-:W-:Y:S02]  /*3930*/  LEA.HI.X.SX32 R183, R13, R26, 0x1, P0 ;  /* 0x0000001a0db77211 */ /* 0x000fe400000f0eff */
[----:B------:R-:W-:-:S02]  /*3940*/  CS2R R134, SRZ ;  /* 0x0000000000867805 */ /* 0x000fc4000001ff00 */
[-C--:B------:R-:W-:Y:S02]  /*3950*/  LEA R22, P0, R9, R24.reuse, 0x1 ;  /* 0x0000001809167211 */ /* 0x080fe400078008ff */
[----:B------:R-:W-:Y:S02]  /*3960*/  CS2R R136, SRZ ;  /* 0x0000000000887805 */ /* 0x000fe4000001ff00 */
[----:B------:R-:W-:Y:S02]  /*3970*/  LEA R20, P2, R14, R24, 0x1 ;  /* 0x000000180e147211 */ /* 0x000fe400078408ff */
[----:B------:R-:W-:Y:S02]  /*3980*/  CS2R R138, SRZ ;  /* 0x00000000008a7805 */ /* 0x000fe4000001ff00 */
[----:B------:R-:W-:Y:S02]  /*3990*/  LEA.HI.X.SX32 R169, R5, R26, 0x1, P1 ;  /* 0x0000001a05a97211 */ /* 0x000fe400008f0eff */
[----:B------:R-:W-:-:S02]  /*39a0*/  CS2R R140, SRZ ;  /* 0x00000000008c7805 */ /* 0x000fc4000001ff00 */
[----:B------:R-:W-:Y:S02]  /*39b0*/  LEA R5, R16, R4, 0x4 ;  /* 0x0000000410057211 */ /* 0x000fe400078e20ff */
[----:B------:R-:W-:Y:S02]  /*39c0*/  CS2R R142, SRZ ;  /* 0x00000000008e7805 */ /* 0x000fe4000001ff00 */
[----:B------:R-:W-:Y:S02]  /*39d0*/  LEA.HI.X.SX32 R173, R12, R15, 0x1, P3 ;  /* 0x0000000f0cad7211 */ /* 0x000fe400018f0eff */
[----:B------:R-:W-:Y:S02]  /*39e0*/  CS2R R144, SRZ ;  /* 0x0000000000907805 */ /* 0x000fe4000001ff00 */
[----:B------:R-:W-:Y:S02]  /*39f0*/  LEA.HI.X.SX32 R23, R9, R26, 0x1, P0 ;  /* 0x0000001a09177211 */ /* 0x000fe400000f0eff */
[----:B------:R-:W-:-:S02]  /*3a00*/  CS2R R146, SRZ ;  /* 0x0000000000927805 */ /* 0x000fc4000001ff00 */
[----:B------:R-:W-:Y:S02]  /*3a10*/  LEA.HI.X.SX32 R21, R14, R26, 0x1, P2 ;  /* 0x0000001a0e157211 */ /* 0x000fe400010f0eff */
[----:B------:R-:W-:Y:S02]  /*3a20*/  CS2R R148, SRZ ;  /* 0x0000000000947805 */ /* 0x000fe4000001ff00 */
[-C--:B------:R-:W-:Y:S02]  /*3a30*/  LEA R18, P0, R8, R24.reuse, 0x1 ;  /* 0x0000001808127211 */ /* 0x080fe400078008ff */
[----:B------:R-:W-:Y:S02]  /*3a40*/  CS2R R150, SRZ ;  /* 0x0000000000967805 */ /* 0x000fe4000001ff00 */
[----:B------:R-:W-:Y:S02]  /*3a50*/  LEA R16, P1, R3, R24, 0x1 ;  /* 0x0000001803107211 */ /* 0x000fe400078208ff */
[----:B------:R-:W-:-:S02]  /*3a60*/  CS2R R28, SRZ ;  /* 0x00000000001c7805 */ /* 0x000fc4000001ff00 */
[-C--:B------:R-:W-:Y:S02]  /*3a70*/  LEA R14, P2, R4, R24.reuse, 0x1 ;  /* 0x00000018040e7211 */ /* 0x080fe400078408ff */
[----:B------:R-:W-:Y:S02]  /*3a80*/  CS2R R30, SRZ ;  /* 0x00000000001e7805 */ /* 0x000fe4000001ff00 */
[----:B------:R-:W-:Y:S02]  /*3a90*/  LEA R12, P3, R5, R24, 0x1 ;  /* 0x00000018050c7211 */ /* 0x000fe400078608ff */
[----:B------:R-:W-:Y:S02]  /*3aa0*/  CS2R R24, SRZ ;  /* 0x0000000000187805 */ /* 0x000fe4000001ff00 */
[----:B------:R-:W-:Y:S02]  /*3ab0*/  LEA.HI.X.SX32 R19, R8, R26, 0x1, P0 ;  /* 0x0000001a08137211 */ /* 0x000fe400000f0eff */
[----:B------:R-:W-:-:S02]  /*3ac0*/  CS2R R32, SRZ ;  /* 0x0000000000207805 */ /* 0x000fc4000001ff00 */
[-C--:B------:R-:W-:Y:S02]  /*3ad0*/  LEA.HI.X.SX32 R17, R3, R26.reuse, 0x1, P1 ;  /* 0x0000001a03117211 */ /* 0x080fe400008f0eff */
[----:B------:R-:W-:Y:S02]  /*3ae0*/  CS2R R34, SRZ ;  /* 0x0000000000227805 */ /* 0x000fe4000001ff00 */
[-C--:B------:R-:W-:Y:S02]  /*3af0*/  LEA.HI.X.SX32 R15, R4, R26.reuse, 0x1, P2 ;  /* 0x0000001a040f7211 */ /* 0x080fe400010f0eff */
[----:B------:R-:W-:Y:S02]  /*3b00*/  CS2R R36, SRZ ;  /* 0x0000000000247805 */ /* 0x000fe4000001ff00 */
[----:B------:R-:W-:Y:S02]  /*3b10*/  LEA.HI.X.SX32 R13, R5, R26, 0x1, P3 ;  /* 0x0000001a050d7211 */ /* 0x000fe400018f0eff */
[----:B------:R-:W-:-:S02]  /*3b20*/  CS2R R26, SRZ ;  /* 0x00000000001a7805 */ /* 0x000fc4000001ff00 */
[----:B------:R-:W-:Y:S02]  /*3b30*/  MOV R8, 0x3f800000 ;  /* 0x3f80000000087802 */ /* 0x000fe40000000f00 */
[----:B------:R-:W-:Y:S02]  /*3b40*/  CS2R R38, SRZ ;  /* 0x0000000000267805 */ /* 0x000fe4000001ff00 */
[----:B------:R-:W-:Y:S02]  /*3b50*/  MOV R9, 0x3f800000 ;  /* 0x3f80000000097802 */ /* 0x000fe40000000f00 */
        /* <DEDUP_REMOVED lines=24> */
[C---:B------:R-:W-:Y:S01]  /*3ce0*/  LOP3.LUT R196, R190.reuse, 0x20, RZ, 0x3c, !PT ;  /* 0x00000020bec47812 */ /* 0x040fe200078e3cff */
[----:B------:R-:W-:Y:S01]  /*3cf0*/  UIADD3.64 UR14, UR42, 0x2, URZ ;  /* 0x000000022a0e7897 */ /* 0x000fe2000fffe03f */
[C---:B------:R-:W-:Y:S01]  /*3d00*/  LOP3.LUT R195, R190.reuse, 0x40, RZ, 0x3c, !PT ;  /* 0x00000040bec37812 */ /* 0x040fe200078e3cff */
[----:B------:R-:W-:Y:S01]  /*3d10*/  UIADD3.64 UR18, UR42, 0x4, URZ ;  /* 0x000000042a127897 */ /* 0x000fe2000fffe03f */
[----:B------:R-:W-:Y:S01]  /*3d20*/  LOP3.LUT R194, R190, 0x60, RZ, 0x3c, !PT ;  /* 0x00000060bec27812 */ /* 0x000fe200078e3cff */
[----:B------:R-:W-:-:S02]  /*3d30*/  UIADD3.64 UR22, UR42, 0x7e, URZ ;  /* 0x0000007e2a167897 */ /* 0x000fc4000fffe03f */
[----:B------:R-:W-:Y:S02]  /*3d40*/  UIADD3.64 UR26, UR42, 0x80, URZ ;  /* 0x000000802a1a7897 */ /* 0x000fe4000fffe03f */
[----:B------:R-:W-:Y:S02]  /*3d50*/  UIADD3.64 UR30, UR42, 0x82, URZ ;  /* 0x000000822a1e7897 */ /* 0x000fe4000fffe03f */
[----:B------:R-:W-:Y:S01]  /*3d60*/  UIADD3.64 UR10, UR42, 0x84, URZ ;  /* 0x000000842a0a7897 */ /* 0x000fe2000fffe03f */
[----:B------:R-:W-:Y:S01]  /*3d70*/  ULDC UR32, c[0x0][0x238] ;  /* 0x00008e0000207ab9 */ /* 0x000fe20000000800 */
[----:B------:R-:W-:Y:S01]  /*3d80*/  UMOV UR38, UR34 ;  /* 0x0000002200267c82 */ /* 0x000fe20008000000 */
[----:B------:R-:W-:Y:S01]  /*3d90*/  UMOV UR39, 0x40000040 ;  /* 0x4000004000277882 */ /* 0x000fe20000000000 */
[----:B------:R-:W-:-:S08]  /*3da0*/  UMOV UR35, 0xc0000010 ;  /* 0xc000001000237882 */ /* 0x000fd00000000000 */
.L_x_1:
[----:B------:R-:W-:-:S04]  /*3db0*/  IMAD.WIDE R4, R193, 0x2, R186 ;  /* 0x00000002c1047825 */ /* 0x000fc800078e02ba */
[C---:B------:R-:W-:Y:S02]  /*3dc0*/  IMAD.WIDE R158, R193.reuse, 0x2, R176 ;  /* 0x00000002c19e7825 */ /* 0x040fe400078e02b0 */
[----:B------:R-:W2:Y:S02]  /*3dd0*/  LDG.E.U16 R5, desc[UR48][R4.64] ;  /* 0x0000003004057981 */ /* 0x000ea4000c1e1500 */
[C---:B------:R-:W-:Y:S02]  /*3de0*/  IMAD.WIDE R152, R193.reuse, 0x2, R184 ;  /* 0x00000002c1987825 */ /* 0x040fe400078e02b8 */
[----:B------:R-:W3:Y:S02]  /*3df0*/  LDG.E.U16 R205, desc[UR48][R158.64] ;  /* 0x000000309ecd7981 */ /* 0x000ee4000c1e1500 */
[C---:B------:R-:W-:Y:S02]  /*3e00*/  IMAD.WIDE R160, R193.reuse, 0x2, R174 ;  /* 0x00000002c1a07825 */ /* 0x040fe400078e02ae */
[----:B------:R-:W4:Y:S02]  /*3e10*/  LDG.E.U16 R3, desc[UR48][R152.64] ;  /* 0x0000003098037981 */ /* 0x000f24000c1e1500 */
[----:B------:R-:W-:-:S02]  /*3e20*/  IMAD.WIDE R154, R193, 0x2, R180 ;  /* 0x00000002c19a7825 */ /* 0x000fc400078e02b4 */
[----:B------:R-:W5:Y:S02]  /*3e30*/  LDG.E.U16 R207, desc[UR48][R160.64] ;  /* 0x00000030a0cf7981 */ /* 0x000f64000c1e1500 */
[C---:B------:R-:W-:Y:S02]  /*3e40*/  IMAD.WIDE R162, R193.reuse, 0x2, R172 ;  /* 0x00000002c1a27825 */ /* 0x040fe400078e02ac */
[----:B------:R-:W5:Y:S02]  /*3e50*/  LDG.E.U16 R6, desc[UR48][R154.64] ;  /* 0x000000309a067981 */ /* 0x000f64000c1e1500 */
[C---:B------:R-:W-:Y:S02]  /*3e60*/  IMAD.WIDE R156, R193.reuse, 0x2, R178 ;  /* 0x00000002c19c7825 */ /* 0x040fe400078e02b2 */
[----:B------:R-:W5:Y:S02]  /*3e70*/  LDG.E.U16 R204, desc[UR48][R162.64] ;  /* 0x00000030a2cc7981 */ /* 0x000f64000c1e1500 */
[----:B------:R-:W-:-:S02]  /*3e80*/  IMAD.WIDE R164, R193, 0x2, R170 ;  /* 0x00000002c1a47825 */ /* 0x000fc400078e02aa */
[----:B------:R-:W5:Y:S04]  /*3e90*/  LDG.E.U16 R203, desc[UR48][R156.64] ;  /* 0x000000309ccb7981 */ /* 0x000f68000c1e1500 */
[----:B------:R-:W5:Y:S01]  /*3ea0*/  LDG.E.U16 R209, desc[UR48][R164.64] ;  /* 0x00000030a4d17981 */ /* 0x000f62000c1e1500 */
[----:B------:R-:W-:Y:S01]  /*3eb0*/  BAR.SYNC.DEFER_BLOCKING 0x0 ;  /* 0x0000000000007b1d */ /* 0x000fe20000010000 */
[----:B------:R-:W-:-:S04]  /*3ec0*/  USHF.L.U32 UR8, UR7, 0x8, URZ ;  /* 0x0000000807087899 */ /* 0x000fc8000800063f */
[----:B------:R-:W-:-:S04]  /*3ed0*/  ULOP3.LUT UR8, UR8, 0x400, URZ, 0xc0, !UPT ;  /* 0x0000040008087892 */ /* 0x000fc8000f8ec03f */
[----:B------:R-:W-:-:S04]  /*3ee0*/  ULEA.HI UR8, UR6, UR8, URZ, 0x1c ;  /* 0x0000000806087291 */ /* 0x000fc8000f8fe03f */
[----:B------:R-:W-:Y:S01]  /*3ef0*/  ULOP3.LUT UR36, UR8, 0x3fff, URZ, 0xc0, !UPT ;  /* 0x00003fff08247892 */ /* 0x000fe2000f8ec03f */
[----:B------:R-:W-:-:S03]  /*3f00*/  UMOV UR37, 0x40000040 ;  /* 0x4000004000257882 */ /* 0x000fc60000000000 */
[----:B------:R-:W-:Y:S01]  /*3f10*/  UIADD3 UR40, UP0, UR36, 0x80, URZ ;  /* 0x0000008024287890 */ /* 0x000fe2000ff1e03f */
[----:B------:R-:W-:-:S03]  /*3f20*/  UMOV UR8, URZ ;  /* 0x0000003f00087c82 */ /* 0x000fc60008000000 */
[----:B------:R-:W-:-:S04]  /*3f30*/  UIADD3.X UR41, UR8, 0x40000040, URZ, UP0, !UPT ;  /* 0x4000004008297890 */ /* 0x000fc800087fe43f */
[----:B------:R-:W-:Y:S02]  /*3f40*/  UIADD3.64 UR12, UR40, 0x80, URZ ;  /* 0x00000080280c7897 */ /* 0x000fe4000fffe03f */
[----:B------:R-:W-:Y:S01]  /*3f50*/  UIADD3.64 UR16, UR40, 0x100, URZ ;  /* 0x0000010028107897 */ /* 0x000fe2000fffe03f */
[----:B--2---:R0:W-:Y:S04]  /*3f60*/  STS.U16 [R190+UR6+0x10000], R5 ;  /* 0x01000005be007988 */ /* 0x0041e80008000406 */
[----:B---3--:R-:W-:Y:S04]  /*3f70*/  STS.U16 [R190+UR6+0x10400], R205 ;  /* 0x010400cdbe007988 */ /* 0x008fe80008000406 */
[----:B----4-:R-:W-:Y:S04]  /*3f80*/  STS.U16 [R196+UR6+0x10100], R3 ;  /* 0x01010003c4007988 */ /* 0x010fe80008000406 */
[----:B-----5:R-:W-:Y:S04]  /*3f90*/  STS.U16 [R196+UR6+0x10500], R207 ;  /* 0x010500cfc4007988 */ /* 0x020fe80008000406 */
[----:B------:R-:W-:Y:S04]  /*3fa0*/  STS.U16 [R195+UR6+0x10200], R6 ;  /* 0x01020006c3007988 */ /* 0x000fe80008000406 */
[----:B------:R-:W-:Y:S04]  /*3fb0*/  STS.U16 [R195+UR6+0x10600], R204 ;  /* 0x010600ccc3007988 */ /* 0x000fe80008000406 */
[----:B------:R1:W-:Y:S04]  /*3fc0*/  STS.U16 [R194+UR6+0x10300], R203 ;  /* 0x010300cbc2007988 */ /* 0x0003e80008000406 */
[----:B------:R2:W-:Y:S01]  /*3fd0*/  STS.U16 [R194+UR6+0x10700], R209 ;  /* 0x010700d1c2007988 */ /* 0x0005e20008000406 */
[----:B------:R3:W-:Y:S06]  /*3fe0*/  MEMBAR.ALL.CTA ;  /* 0x0000000000007992 */ /* 0x0007ec0000008000 */
[----:B---3--:R-:W3:Y:S02]  /*3ff0*/  FENCE.VIEW.ASYNC.S ;  /* 0x00000000000073c6 */ /* 0x008ee40000000000 */
[----:B---3--:R-:W-:Y:S06]  /*4000*/  BAR.SYNC.DEFER_BLOCKING 0x0 ;  /* 0x0000000000007b1d */ /* 0x008fec0000010000 */
[----:B------:R-:W-:-:S06]  /*4010*/  WARPGROUP.ARRIVE ;  /* 0x00000000000079c5 */ /* 0x000fcc0000000000 */
[----:B------:R-:W-:Y:S04]  /*4020*/  HGMMA.64x16x16.F32.BF16 R160, gdesc[UR36].tnspA, RZ, !UPT ;  /* 0x2020000024a079f0 */ /* 0x000fe8000c7018ff */
[----:B------:R-:W-:Y:S04]  /*4030*/  HGMMA.64x16x16.F32.BF16 R160, gdesc[UR40].tnspA, R160 ;  /* 0x2020000028a079f0 */ /* 0x000fe800087018a0 */
[----:B------:R-:W-:Y:S01]  /*4040*/  HGMMA.64x16x16.F32.BF16 R160, gdesc[UR12].tnspA, R160 ;  /* 0x202000000ca079f0 */ /* 0x000fe200087018a0 */
[----:B------:R-:W-:-:S03]  /*4050*/  UIADD3.64 UR20, UR40, 0x180, URZ ;  /* 0x0000018028147897 */ /* 0x000fc6000fffe03f */
[----:B------:R-:W-:Y:S01]  /*4060*/  HGMMA.64x16x16.F32.BF16 R160, gdesc[UR16].tnspA, R160 ;  /* 0x2020000010a079f0 */ /* 0x000fe200087018a0 */
[----:B------:R-:W-:-:S05]  /*4070*/  UIADD3.64 UR24, UR40, 0x200, URZ ;  /* 0x0000020028187897 */ /* 0x000fca000fffe03f */
[----:B------:R-:W-:Y:S01]  /*4080*/  HGMMA.64x16x16.F32.BF16 R160, gdesc[UR20].tnspA, R160 ;  /* 0x2020000014a079f0 */ /* 0x000fe200087018a0 */
[----:B------:R-:W-:-:S03]  /*4090*/  UIADD3.64 UR28, UR40, 0x280, URZ ;  /* 0x00000280281c7897 */ /* 0x000fc6000fffe03f */
[----:B------:R-:W-:Y:S01]  /*40a0*/  HGMMA.64x16x16.F32.BF16 R160, gdesc[UR24].tnspA, R160 ;  /* 0x2020000018a079f0 */ /* 0x000fe200087018a0 */
[----:B------:R-:W-:Y:S02]  /*40b0*/  UIADD3.64 UR8, UR40, 0x300, URZ ;  /* 0x0000030028087897 */ /* 0x000fe4000fffe03f */
[----:B------:R-:W-:-:S03]  /*40c0*/  UIADD3.64 UR36, UR40, 0x780, URZ ;  /* 0x0000078028247897 */ /* 0x000fc6000fffe03f */
[----:B------:R-:W-:Y:S01]  /*40d0*/  HGMMA.64x16x16.F32.BF16 R160, gdesc[UR28].tnspA, R160 ;  /* 0x202000001ca079f0 */ /* 0x000fe200087018a0 */
[----:B------:R-:W-:-:S03]  /*40e0*/  UIADD3.64 UR44, UR40, 0x800, URZ ;  /* 0x00000800282c7897 */ /* 0x000fc6000fffe03f */
[----:B------:R-:W-:Y:S04]  /*40f0*/  HGMMA.64x16x16.F32.BF16 R160, gdesc[UR8].tnspA, R160 ;  /* 0x2020000008a079f0 */ /* 0x000fe800087018a0 */
[----:B------:R-:W-:Y:S01]  /*4100*/  HGMMA.64x16x16.F32.BF16 R152, gdesc[UR36].tnspA, RZ, !UPT ;  /* 0x20200000249879f0 */ /* 0x000fe2000c7018ff */
[----:B------:R-:W-:Y:S01]  /*4110*/  UMOV UR46, UR42 ;  /* 0x0000002a002e7c82 */ /* 0x000fe20008000000 */
[----:B------:R-:W-:Y:S01]  /*4120*/  UMOV UR47, UR43 ;  /* 0x0000002b002f7c82 */ /* 0x000fe20008000000 */
[----:B------:R-:W-:Y:S01]  /*4130*/  UIADD3.64 UR12, UR40, 0x880, URZ ;  /* 0x00000880280c7897 */ /* 0x000fe2000fffe03f */
[----:B------:R-:W-:Y:S01]  /*4140*/  HGMMA.64x16x16.F32.BF16 R152, gdesc[UR44].tnspA, R152 ;  /* 0x202000002c9879f0 */ /* 0x000fe20008701898 */
[----:B------:R-:W-:-:S07]  /*4150*/  UIADD3.64 UR16, UR40, 0x900, URZ ;  /* 0x0000090028107897 */ /* 0x000fce000fffe03f */
[----:B------:R-:W-:Y:S01]  /*4160*/  HGMMA.64x16x16.F32.BF16 R152, gdesc[UR12].tnspA, R152 ;  /* 0x202000000c9879f0 */ /* 0x000fe20008701898 */
[----:B------:R-:W-:-:S03]  /*4170*/  UIADD3.64 UR20, UR40, 0x980, URZ ;  /* 0x0000098028147897 */ /* 0x000fc6000fffe03f */
[----:B------:R-:W-:Y:S01]  /*4180*/  HGMMA.64x16x16.F32.BF16 R152, gdesc[UR16].tnspA, R152 ;  /* 0x20200000109879f0 */ /* 0x000fe20008701898 */
[----:B------:R-:W-:-:S05]  /*4190*/  UIADD3.64 UR24, UR40, 0xa00, URZ ;  /* 0x00000a0028187897 */ /* 0x000fca000fffe03f */
[----:B------:R-:W-:Y:S01]  /*41a0*/  HGMMA.64x16x16.F32.BF16 R152, gdesc[UR20].tnspA, R152 ;  /* 0x20200000149879f0 */ /* 0x000fe20008701898 */
[----:B------:R-:W-:-:S03]  /*41b0*/  UIADD3.64 UR28, UR40, 0xa80, URZ ;  /* 0x00000a80281c7897 */ /* 0x000fc6000fffe03f */
[----:B------:R-:W-:Y:S01]  /*41c0*/  HGMMA.64x16x16.F32.BF16 R152, gdesc[UR24].tnspA, R152 ;  /* 0x20200000189879f0 */ /* 0x000fe20008701898 */
[----:B------:R-:W-:-:S05]  /*41d0*/  UIADD3.64 UR8, UR40, 0xb00, URZ ;  /* 0x00000b0028087897 */ /* 0x000fca000fffe03f */
[----:B------:R-:W-:Y:S01]  /*41e0*/  HGMMA.64x16x16.F32.BF16 R152, gdesc[UR28].tnspA, R152 ;  /* 0x202000001c9879f0 */ /* 0x000fe20008701898 */
[----:B0-----:R-:W-:-:S04]  /*41f0*/  IMAD.WIDE R4, R199, 0x2, R168 ;  /* 0x00000002c7047825 */ /* 0x001fc800078e02a8 */
[C---:B------:R-:W-:Y:S02]  /*4200*/  IMAD.WIDE R212, R199.reuse, 0x2, R22 ;  /* 0x00000002c7d47825 */ /* 0x040fe400078e0216 */
[----:B------:R0:W3:Y:S04]  /*4210*/  LDG.E.U16 R5, desc[UR48][R4.64] ;  /* 0x0000003004057981 */ /* 0x0000e8000c1e1500 */
[----:B-1----:R1:W4:Y:S01]  /*4220*/  LDG.E.U16 R203, desc[UR48][R212.64] ;  /* 0x00000030d4cb7981 */ /* 0x002322000c1e1500 */
[----:B------:R-:W-:Y:S01]  /*4230*/  HGMMA.64x16x16.F32.BF16 R152, gdesc[UR8].tnspA, R152, gsb0 ;  /* 0x20200000089879f0 */ /* 0x000fe20008001898 */
[----:B------:R-:W-:-:S04]  /*4240*/  IMAD.WIDE R204, R199, 0x2, R20 ;  /* 0x00000002c7cc7825 */ /* 0x000fc800078e0214 */
[C---:B--2---:R-:W-:Y:S02]  /*4250*/  IMAD.WIDE R208, R199.reuse, 0x2, R182 ;  /* 0x00000002c7d07825 */ /* 0x044fe400078e02b6 */
[----:B------:R2:W5:Y:S02]  /*4260*/  LDG.E.U16 R205, desc[UR48][R204.64] ;  /* 0x00000030cccd7981 */ /* 0x000564000c1e1500 */
[C---:B------:R-:W-:Y:S02]  /*4270*/  IMAD.WIDE R206, R199.reuse, 0x2, R18 ;  /* 0x00000002c7ce7825 */ /* 0x040fe400078e0212 */
[----:B------:R-:W5:Y:S02]  /*4280*/  LDG.E.U16 R3, desc[UR48][R208.64] ;  /* 0x00000030d0037981 */ /* 0x000f64000c1e1500 */
[C---:B------:R-:W-:Y:S02]  /*4290*/  IMAD.WIDE R210, R199.reuse, 0x2, R14 ;  /* 0x00000002c7d27825 */ /* 0x040fe400078e020e */
[----:B------:R-:W5:Y:S02]  /*42a0*/  LDG.E.U16 R207, desc[UR48][R206.64] ;  /* 0x00000030cecf7981 */ /* 0x000f64000c1e1500 */
[----:B------:R-:W-:-:S02]  /*42b0*/  IMAD.WIDE R214, R199, 0x2, R16 ;  /* 0x00000002c7d67825 */ /* 0x000fc400078e0210 */
[----:B------:R-:W5:Y:S04]  /*42c0*/  LDG.E.U16 R211, desc[UR48][R210.64] ;  /* 0x00000030d2d37981 */ /* 0x000f68000c1e1500 */
[----:B------:R2:W5:Y:S01]  /*42d0*/  LDG.E.U16 R209, desc[UR48][R214.64] ;  /* 0x00000030d6d17981 */ /* 0x000562000c1e1500 */
[----:B------:R-:W-:Y:S02]  /*42e0*/  WARPGROUP.DEPBAR.LE gsb0, 0x0 ;  /* 0x00008000000079c5 */ /* 0x000fe40000010000 */
[----:B0-----:R-:W-:Y:S01]  /*42f0*/  FMUL R4, R160, UR32 ;  /* 0x00000020a0047c20 */ /* 0x001fe20008400000 */
[----:B-1----:R-:W-:Y:S01]  /*4300*/  FMUL R213, R161, UR32 ;  /* 0x00000020a1d57c20 */ /* 0x002fe20008400000 */
[----:B------:R-:W-:-:S04]  /*4310*/  FMUL R6, R164, UR32 ;  /* 0x00000020a4067c20 */ /* 0x000fc80008400000 */
[----:B------:R-:W-:Y:S01]  /*4320*/  FMNMX R213, R4, R213, !PT ;  /* 0x000000d504d57209 */ /* 0x000fe20007800000 */
[----:B------:R-:W-:-:S03]  /*4330*/  FMUL R4, R165, UR32 ;  /* 0x00000020a5047c20 */ /* 0x000fc60008400000 */
[----:B------:R-:W-:-:S04]  /*4340*/  FMNMX R213, R6, R213, !PT ;  /* 0x000000d506d57209 */ /* 0x000fc80007800000 */
[----:B--2---:R-:W-:Y:S01]  /*4350*/  FMNMX R204, R4, R213, !PT ;  /* 0x000000d504cc7209 */ /* 0x004fe20007800000 */
[----:B------:R-:W-:-:S06]  /*4360*/  IMAD.WIDE R212, R199, 0x2, R12 ;  /* 0x00000002c7d47825 */ /* 0x000fcc00078e020c */
[----:B------:R-:W2:Y:S04]  /*4370*/  LDG.E.U16 R213, desc[UR48][R212.64] ;  /* 0x00000030d4d57981 */ /* 0x000ea8000c1e1500 */
[----:B------:R-:W0:Y:S01]  /*4380*/  SHFL.BFLY PT, R217, R204, 0x2, 0x1f ;  /* 0x0c401f00ccd97f89 */ /* 0x000e2200000e0000 */
[----:B------:R-:W-:Y:S01]  /*4390*/  FMUL R4, R162, UR32 ;  /* 0x00000020a2047c20 */ /* 0x000fe20008400000 */
[----:B------:R-:W-:Y:S01]  /*43a0*/  FMUL R215, R163, UR32 ;  /* 0x00000020a3d77c20 */ /* 0x000fe20008400000 */
[----:B------:R-:W-:Y:S01]  /*43b0*/  FMUL R6, R166, UR32 ;  /* 0x00000020a6067c20 */ /* 0x000fe20008400000 */
[----:B------:R-:W-:Y:S03]  /*43c0*/  BAR.SYNC.DEFER_BLOCKING 0x0 ;  /* 0x0000000000007b1d */ /* 0x000fe60000010000 */
[----:B------:R-:W-:Y:S01]  /*43d0*/  FMNMX R215, R4, R215, !PT ;  /* 0x000000d704d77209 */ /* 0x000fe20007800000 */
[----:B------:R-:W-:-:S03]  /*43e0*/  FMUL R4, R167, UR32 ;  /* 0x00000020a7047c20 */ /* 0x000fc60008400000 */
[----:B------:R-:W-:-:S04]  /*43f0*/  FMNMX R215, R6, R215, !PT ;  /* 0x000000d706d77209 */ /* 0x000fc80007800000 */
[----:B------:R-:W-:-:S05]  /*4400*/  FMNMX R206, R4, R215, !PT ;  /* 0x000000d704ce7209 */ /* 0x000fca0007800000 */
[----:B------:R-:W1:Y:S01]  /*4410*/  SHFL.BFLY PT, R219, R206, 0x2, 0x1f ;  /* 0x0c401f00cedb7f89 */ /* 0x000e6200000e0000 */
[----:B0-----:R-:W-:-:S05]  /*4420*/  FMNMX R217, R204, R217, !PT ;  /* 0x000000d9ccd97209 */ /* 0x001fca0007800000 */
[----:B------:R-:W0:Y:S01]  /*4430*/  SHFL.BFLY PT, R204, R217, 0x1, 0x1f ;  /* 0x0c201f00d9cc7f89 */ /* 0x000e2200000e0000 */
[----:B------:R-:W-:Y:S01]  /*4440*/  FMUL R4, R152, UR32 ;  /* 0x0000002098047c20 */ /* 0x000fe20008400000 */
[----:B------:R-:W-:Y:S01]  /*4450*/  FMUL R215, R153, UR32 ;  /* 0x0000002099d77c20 */ /* 0x000fe20008400000 */
[----:B------:R-:W-:-:S04]  /*4460*/  FMUL R6, R156, UR32 ;  /* 0x000000209c067c20 */ /* 0x000fc80008400000 */
[----:B------:R-:W-:Y:S01]  /*4470*/  FMNMX R215, R4, R215, !PT ;  /* 0x000000d704d77209 */ /* 0x000fe20007800000 */
[----:B------:R-:W-:-:S03]  /*4480*/  FMUL R4, R157, UR32 ;  /* 0x000000209d047c20 */ /* 0x000fc60008400000 */
[----:B------:R-:W-:Y:S02]  /*4490*/  FMNMX R215, R6, R215, !PT ;  /* 0x000000d706d77209 */ /* 0x000fe40007800000 */
[----:B-1----:R-:W-:Y:S02]  /*44a0*/  FMNMX R219, R206, R219, !PT ;  /* 0x000000dbcedb7209 */ /* 0x002fe40007800000 */
[----:B------:R-:W-:-:S03]  /*44b0*/  FMNMX R208, R4, R215, !PT ;  /* 0x000000d704d07209 */ /* 0x000fc60007800000 */
[----:B------:R-:W1:Y:S01]  /*44c0*/  SHFL.BFLY PT, R206, R219, 0x1, 0x1f ;  /* 0x0c201f00dbce7f89 */ /* 0x000e6200000e0000 */
[----:B0-----:R-:W-:-:S04]  /*44d0*/  FMNMX R215, R217, R204, !PT ;  /* 0x000000ccd9d77209 */ /* 0x001fc80007800000 */
[----:B------:R-:W-:Y:S01]  /*44e0*/  FMNMX R6, R215, R202, !PT ;  /* 0x000000cad7067209 */ /* 0x000fe20007800000 */
[----:B------:R-:W-:-:S04]  /*44f0*/  FMUL R215, R155, UR32 ;  /* 0x000000209bd77c20 */ /* 0x000fc80008400000 */
[----:B------:R-:W-:Y:S01]  /*4500*/  FFMA R4, R160, UR32, -R6 ;  /* 0x00000020a0047c23 */ /* 0x000fe20008000806 */
[----:B------:R-:W-:Y:S01]  /*4510*/  FMUL R160, R154, UR32 ;  /* 0x000000209aa07c20 */ /* 0x000fe20008400000 */
[----:B------:R-:W-:-:S04]  /*4520*/  FMUL R204, R158, UR32 ;  /* 0x000000209ecc7c20 */ /* 0x000fc80008400000 */
[----:B------:R-:W-:Y:S01]  /*4530*/  FMNMX R215, R160, R215, !PT ;  /* 0x000000d7a0d77209 */ /* 0x000fe20007800000 */
[----:B------:R-:W-:Y:S01]  /*4540*/  FMUL R160, R159, UR32 ;  /* 0x000000209fa07c20 */ /* 0x000fe20008400000 */
[----:B------:R-:W0:Y:S02]  /*4550*/  SHFL.BFLY PT, R217, R208, 0x2, 0x1f ;  /* 0x0c401f00d0d97f89 */ /* 0x000e2400000e0000 */
[----:B------:R-:W-:-:S04]  /*4560*/  FMNMX R215, R204, R215, !PT ;  /* 0x000000d7ccd77209 */ /* 0x000fc80007800000 */
[----:B------:R-:W-:Y:S02]  /*4570*/  FMNMX R204, R160, R215, !PT ;  /* 0x000000d7a0cc7209 */ /* 0x000fe40007800000 */
[----:B-1----:R-:W-:-:S03]  /*4580*/  FMNMX R160, R219, R206, !PT ;  /* 0x000000cedba07209 */ /* 0x002fc60007800000 */
[----:B------:R-:W1:Y:S01]  /*4590*/  SHFL.BFLY PT, R219, R204, 0x2, 0x1f ;  /* 0x0c401f00ccdb7f89 */ /* 0x000e6200000e0000 */
[----:B0-----:R-:W-:-:S05]  /*45a0*/  FMNMX R217, R208, R217, !PT ;  /* 0x000000d9d0d97209 */ /* 0x001fca0007800000 */
[----:B------:R-:W0:Y:S01]  /*45b0*/  SHFL.BFLY PT, R206, R217, 0x1, 0x1f ;  /* 0x0c201f00d9ce7f89 */ /* 0x000e2200000e0000 */
[----:B-1----:R-:W-:-:S05]  /*45c0*/  FMNMX R219, R204, R219, !PT ;  /* 0x000000dbccdb7209 */ /* 0x002fca0007800000 */
[----:B------:R-:W1:Y:S01]  /*45d0*/  SHFL.BFLY PT, R204, R219, 0x1, 0x1f ;  /* 0x0c201f00dbcc7f89 */ /* 0x000e6200000e0000 */
[----:B------:R-:W-:Y:S01]  /*45e0*/  FMNMX R160, R160, R201, !PT ;  /* 0x000000c9a0a07209 */ /* 0x000fe20007800000 */
[----:B------:R-:W-:-:S04]  /*45f0*/  FADD R202, -R6, R202 ;  /* 0x000000ca06ca7221 */ /* 0x000fc80000000100 */
[----:B------:R-:W-:Y:S01]  /*4600*/  FMUL R215, R202, 1.4426950216293334961 ;  /* 0x3fb8aa3bcad77820 */ /* 0x000fe20000400000 */
[----:B------:R-:W-:Y:S01]  /*4610*/  FFMA R202, R167, UR32, -R160 ;  /* 0x00000020a7ca7c23 */ /* 0x000fe200080008a0 */
[----:B0-----:R-:W-:-:S04]  /*4620*/  FMNMX R217, R217, R206, !PT ;  /* 0x000000ced9d97209 */ /* 0x001fc80007800000 */
[----:B------:R-:W-:-:S05]  /*4630*/  FMNMX R167, R217, R200, !PT ;  /* 0x000000c8d9a77209 */ /* 0x000fca0007800000 */
[----:B------:R-:W-:Y:S01]  /*4640*/  FFMA R152, R152, UR32, -R167 ;  /* 0x0000002098987c23 */ /* 0x000fe200080008a7 */
[----:B-1----:R-:W-:-:S03]  /*4650*/  FMNMX R204, R219, R204, !PT ;  /* 0x000000ccdbcc7209 */ /* 0x002fc60007800000 */
[----:B------:R-:W-:Y:S01]  /*4660*/  FMUL R152, R152, 1.4426950216293334961 ;  /* 0x3fb8aa3b98987820 */ /* 0x000fe20000400000 */
[----:B------:R-:W-:Y:S01]  /*4670*/  FMNMX R204, R204, R197, !PT ;  /* 0x000000c5cccc7209 */ /* 0x000fe20007800000 */
[----:B------:R-:W-:Y:S01]  /*4680*/  FMUL R206, R202, 1.4426950216293334961 ;  /* 0x3fb8aa3bcace7820 */ /* 0x000fe20000400000 */
[----:B------:R-:W-:Y:S01]  /*4690*/  FADD R202, -R160, R201 ;  /* 0x000000c9a0ca7221 */ /* 0x000fe20000000100 */
[----:B------:R-:W-:Y:S01]  /*46a0*/  FADD R200, -R167, R200 ;  /* 0x000000c8a7c87221 */ /* 0x000fe20000000100 */
[----:B------:R0:W-:Y:S01]  /*46b0*/  MUFU.EX2 R208, R152 ;  /* 0x0000009800d07308 */ /* 0x0001e20000000800 */
[--C-:B------:R-:W-:Y:S01]  /*46c0*/  FFMA R161, R161, UR32, -R6.reuse ;  /* 0x00000020a1a17c23 */ /* 0x100fe20008000806 */
[--C-:B------:R-:W-:Y:S01]  /*46d0*/  FFMA R164, R164, UR32, -R6.reuse ;  /* 0x00000020a4a47c23 */ /* 0x100fe20008000806 */
[----:B------:R-:W-:Y:S01]  /*46e0*/  FFMA R165, R165, UR32, -R6 ;  /* 0x00000020a5a57c23 */ /* 0x000fe20008000806 */
[--C-:B------:R-:W-:Y:S01]  /*46f0*/  FFMA R162, R162, UR32, -R160.reuse ;  /* 0x00000020a2a27c23 */ /* 0x100fe200080008a0 */
[--C-:B------:R-:W-:Y:S01]  /*4700*/  FFMA R163, R163, UR32, -R160.reuse ;  /* 0x00000020a3a37c23 */ /* 0x100fe200080008a0 */
[----:B------:R-:W-:Y:S01]  /*4710*/  FFMA R166, R166, UR32, -R160 ;  /* 0x00000020a6a67c23 */ /* 0x000fe200080008a0 */
[----:B------:R-:W-:Y:S01]  /*4720*/  FMUL R202, R202, 1.4426950216293334961 ;  /* 0x3fb8aa3bcaca7820 */ /* 0x000fe20000400000 */
[----:B0-----:R-:W-:Y:S01]  /*4730*/  FADD R152, -R204, R197 ;  /* 0x000000c5cc987221 */ /* 0x001fe20000000100 */
[--C-:B------:R-:W-:Y:S01]  /*4740*/  FFMA R153, R153, UR32, -R167.reuse ;  /* 0x0000002099997c23 */ /* 0x100fe200080008a7 */
[--C-:B------:R-:W-:Y:S01]  /*4750*/  FFMA R156, R156, UR32, -R167.reuse ;  /* 0x000000209c9c7c23 */ /* 0x100fe200080008a7 */
[----:B------:R-:W-:Y:S01]  /*4760*/  FFMA R157, R157, UR32, -R167 ;  /* 0x000000209d9d7c23 */ /* 0x000fe200080008a7 */
[----:B------:R-:W-:Y:S01]  /*4770*/  FMUL R217, R200, 1.4426950216293334961 ;  /* 0x3fb8aa3bc8d97820 */ /* 0x000fe20000400000 */
[--C-:B------:R-:W-:Y:S01]  /*4780*/  FFMA R154, R154, UR32, -R204.reuse ;  /* 0x000000209a9a7c23 */ /* 0x100fe200080008cc */
[----:B---3--:R-:W-:Y:S04]  /*4790*/  STS.U16 [R198+UR6+0x10200], R5 ;  /* 0x01020005c6007988 */ /* 0x008fe80008000406 */
[----:B----4-:R-:W-:Y:S01]  /*47a0*/  STS.U16 [R198+UR6+0x10400], R203 ;  /* 0x010400cbc6007988 */ /* 0x010fe20008000406 */
[--C-:B------:R-:W-:Y:S01]  /*47b0*/  FFMA R155, R155, UR32, -R204.reuse ;  /* 0x000000209b9b7c23 */ /* 0x100fe200080008cc */
[--C-:B------:R-:W-:Y:S01]  /*47c0*/  FFMA R158, R158, UR32, -R204.reuse ;  /* 0x000000209e9e7c23 */ /* 0x100fe200080008cc */
[----:B------:R-:W-:Y:S01]  /*47d0*/  FFMA R159, R159, UR32, -R204 ;  /* 0x000000209f9f7c23 */ /* 0x000fe200080008cc */
[----:B------:R-:W-:Y:S01]  /*47e0*/  FMUL R4, R4, 1.4426950216293334961 ;  /* 0x3fb8aa3b04047820 */ /* 0x000fe20000400000 */
        /* <DEDUP_REMOVED lines=14> */
[----:B------:R-:W0:Y:S01]  /*48d0*/  MUFU.EX2 R215, R215 ;  /* 0x000000d700d77308 */ /* 0x000e220000000800 */
[----:B-----5:R-:W-:Y:S04]  /*48e0*/  STS.U16 [R198+UR6+0x10600], R205 ;  /* 0x010600cdc6007988 */ /* 0x020fe80008000406 */
[----:B------:R-:W-:Y:S04]  /*48f0*/  STS.U16 [R198+UR6+0x10000], R3 ;  /* 0x01000003c6007988 */ /* 0x000fe80008000406 */
[----:B------:R-:W-:Y:S04]  /*4900*/  STS.U16 [R198+UR6+0x10800], R207 ;  /* 0x010800cfc6007988 */ /* 0x000fe80008000406 */
[----:B------:R-:W-:Y:S04]  /*4910*/  STS.U16 [R198+UR6+0x10c00], R211 ;  /* 0x010c00d3c6007988 */ /* 0x000fe80008000406 */
[----:B------:R-:W-:Y:S01]  /*4920*/  STS.U16 [R198+UR6+0x10a00], R209 ;  /* 0x010a00d1c6007988 */ /* 0x000fe20008000406 */
[----:B------:R-:W1:Y:S08]  /*4930*/  MUFU.EX2 R202, R202 ;  /* 0x000000ca00ca7308 */ /* 0x000e700000000800 */
[----:B------:R-:W3:Y:S08]  /*4940*/  MUFU.EX2 R217, R217 ;  /* 0x000000d900d97308 */ /* 0x000ef00000000800 */
[----:B------:R-:W4:Y:S08]  /*4950*/  MUFU.EX2 R225, R152 ;  /* 0x0000009800e17308 */ /* 0x000f300000000800 */
[----:B------:R-:W-:Y:S01]  /*4960*/  MUFU.EX2 R201, R206 ;  /* 0x000000ce00c97308 */ /* 0x000fe20000000800 */
[----:B--2---:R-:W-:Y:S01]  /*4970*/  STS.U16 [R198+UR6+0x10e00], R213 ;  /* 0x010e00d5c6007988 */ /* 0x004fe20008000406 */
[----:B------:R2:W-:Y:S06]  /*4980*/  MEMBAR.ALL.CTA ;  /* 0x0000000000007992 */ /* 0x0005ec0000008000 */
[----:B--2---:R-:W2:Y:S01]  /*4990*/  FENCE.VIEW.ASYNC.S ;  /* 0x00000000000073c6 */ /* 0x004ea20000000000 */
[----:B------:R-:W-:Y:S08]  /*49a0*/  MUFU.EX2 R4, R4 ;  /* 0x0000000400047308 */ /* 0x000ff00000000800 */
[----:B------:R-:W5:Y:S08]  /*49b0*/  MUFU.EX2 R161, R161 ;  /* 0x000000a100a17308 */ /* 0x000f700000000800 */
[----:B------:R-:W-:Y:S08]  /*49c0*/  MUFU.EX2 R164, R164 ;  /* 0x000000a400a47308 */ /* 0x000ff00000000800 */
[----:B------:R-:W2:Y:S08]  /*49d0*/  MUFU.EX2 R165, R165 ;  /* 0x000000a500a57308 */ /* 0x000eb00000000800 */
[----:B------:R-:W-:Y:S08]  /*49e0*/  MUFU.EX2 R162, R162 ;  /* 0x000000a200a27308 */ /* 0x000ff00000000800 */
[----:B------:R-:W2:Y:S08]  /*49f0*/  MUFU.EX2 R163, R163 ;  /* 0x000000a300a37308 */ /* 0x000eb00000000800 */
[----:B------:R-:W2:Y:S08]  /*4a00*/  MUFU.EX2 R166, R166 ;  /* 0x000000a600a67308 */ /* 0x000eb00000000800 */
[----:B------:R-:W2:Y:S08]  /*4a10*/  MUFU.EX2 R221, R153 ;  /* 0x0000009900dd7308 */ /* 0x000eb00000000800 */
[----:B------:R-:W-:Y:S08]  /*4a20*/  MUFU.EX2 R206, R156 ;  /* 0x0000009c00ce7308 */ /* 0x000ff00000000800 */
[----:B------:R-:W2:Y:S08]  /*4a30*/  MUFU.EX2 R223, R157 ;  /* 0x0000009d00df7308 */ /* 0x000eb00000000800 */
[----:B------:R2:W-:Y:S08]  /*4a40*/  MUFU.EX2 R200, R154 ;  /* 0x0000009a00c87308 */ /* 0x0005f00000000800 */
[----:B------:R2:W2:Y:S08]  /*4a50*/  MUFU.EX2 R219, R155 ;  /* 0x0000009b00db7308 */ /* 0x0004b00000000800 */
[----:B------:R2:W-:Y:S08]  /*4a60*/  MUFU.EX2 R210, R158 ;  /* 0x0000009e00d27308 */ /* 0x0005f00000000800 */
[----:B------:R-:W2:Y:S01]  /*4a70*/  MUFU.EX2 R197, R159 ;  /* 0x0000009f00c57308 */ /* 0x000ea20000000800 */
[-C--:B0-----:R-:W-:Y:S01]  /*4a80*/  FMUL R88, R88, R215.reuse ;  /* 0x000000d758587220 */ /* 0x081fe20000400000 */
[-C--:B------:R-:W-:Y:S01]  /*4a90*/  FMUL R89, R89, R215.reuse ;  /* 0x000000d759597220 */ /* 0x080fe20000400000 */
        /* <DEDUP_REMOVED lines=29> */
[----:B------:R-:W-:Y:S01]  /*4c70*/  FMUL R149, R149, R215 ;  /* 0x000000d795957220 */ /* 0x000fe20000400000 */
[-C--:B-1----:R-:W-:Y:S01]  /*4c80*/  FMUL R90, R90, R202.reuse ;  /* 0x000000ca5a5a7220 */ /* 0x082fe20000400000 */
        /* <DEDUP_REMOVED lines=31> */
[-C--:B---3--:R-:W-:Y:S01]  /*4e80*/  FMUL R24, R24, R217.reuse ;  /* 0x000000d918187220 */ /* 0x088fe20000400000 */
        /* <DEDUP_REMOVED lines=31> */
[-C--:B----4-:R-:W-:Y:S01]  /*5080*/  FMUL R26, R26, R225.reuse ;  /* 0x000000e11a1a7220 */ /* 0x090fe20000400000 */
        /* <DEDUP_REMOVED lines=31> */
[----:B-----5:R-:W-:-:S02]  /*5280*/  F2FP.BF16.F32.PACK_AB R152, R161, R4 ;  /* 0x00000004a198723e */ /* 0x020fc400000010ff */
[----:B--2---:R-:W-:Y:S02]  /*5290*/  F2FP.BF16.F32.PACK_AB R154, R165, R164 ;  /* 0x000000a4a59a723e */ /* 0x004fe400000010ff */
[----:B------:R-:W-:Y:S02]  /*52a0*/  F2FP.BF16.F32.PACK_AB R153, R163, R162 ;  /* 0x000000a2a399723e */ /* 0x000fe400000010ff */
[----:B------:R-:W-:Y:S02]  /*52b0*/  F2FP.BF16.F32.PACK_AB R155, R201, R166 ;  /* 0x000000a6c99b723e */ /* 0x000fe400000010ff */
[----:B------:R-:W-:Y:S02]  /*52c0*/  F2FP.BF16.F32.PACK_AB R156, R221, R208 ;  /* 0x000000d0dd9c723e */ /* 0x000fe400000010ff */
[----:B------:R-:W-:Y:S02]  /*52d0*/  F2FP.BF16.F32.PACK_AB R158, R223, R206 ;  /* 0x000000cedf9e723e */ /* 0x000fe400000010ff */
[----:B------:R-:W-:-:S02]  /*52e0*/  F2FP.BF16.F32.PACK_AB R157, R219, R200 ;  /* 0x000000c8db9d723e */ /* 0x000fc400000010ff */
[----:B------:R-:W-:Y:S01]  /*52f0*/  F2FP.BF16.F32.PACK_AB R159, R197, R210 ;  /* 0x000000d2c59f723e */ /* 0x000fe200000010ff */
[----:B------:R-:W-:Y:S06]  /*5300*/  BAR.SYNC.DEFER_BLOCKING 0x0 ;  /* 0x0000000000007b1d */ /* 0x000fec0000010000 */
[----:B------:R-:W-:-:S06]  /*5310*/  WARPGROUP.ARRIVE ;  /* 0x00000000000079c5 */ /* 0x000fcc0000000000 */
[----:B------:R-:W-:-:S12]  /*5320*/  HGMMA.64x128x16.F32.BF16 R88, R152, gdesc[UR32], R88 ;  /* 0x01e0002098587df0 */ /* 0x000fd80008701858 */
[----:B------:R-:W-:Y:S01]  /*5330*/  HGMMA.64x128x16.F32.BF16 R24, R156, gdesc[UR32], R24, gsb0 ;  /* 0x01e000209c187df0 */ /* 0x000fe20008001818 */
[----:B------:R-:W-:Y:S01]  /*5340*/  FADD R161, R4, R161 ;  /* 0x000000a104a17221 */ /* 0x000fe20000000000 */
        /* <DEDUP_REMOVED lines=10> */
[----:B------:R-:W-:-:S02]  /*53f0*/  FADD R210, R197, R210 ;  /* 0x000000d2c5d27221 */ /* 0x000fc40000000000 */
[----:B------:R-:W0:Y:S04]  /*5400*/  SHFL.BFLY PT, R3, R164, 0x2, 0x1f ;  /* 0x0c401f00a4037f89 */ /* 0x000e2800000e0000 */
[----:B------:R-:W1:Y:S04]  /*5410*/  SHFL.BFLY PT, R5, R166, 0x2, 0x1f ;  /* 0x0c401f00a6057f89 */ /* 0x000e6800000e0000 */
[----:B------:R-:W2:Y:S04]  /*5420*/  SHFL.BFLY PT, R161, R206, 0x2, 0x1f ;  /* 0x0c401f00cea17f89 */ /* 0x000ea800000e0000 */
[----:B------:R-:W3:Y:S01]  /*5430*/  SHFL.BFLY PT, R163, R210, 0x2, 0x1f ;  /* 0x0c401f00d2a37f89 */ /* 0x000ee200000e0000 */
[----:B0-----:R-:W-:Y:S01]  /*5440*/  FADD R3, R164, R3 ;  /* 0x00000003a4037221 */ /* 0x001fe20000000000 */
[----:B-1----:R-:W-:Y:S01]  /*5450*/  FADD R5, R166, R5 ;  /* 0x00000005a6057221 */ /* 0x002fe20000000000 */
[----:B--2---:R-:W-:Y:S01]  /*5460*/  FADD R161, R206, R161 ;  /* 0x000000a1cea17221 */ /* 0x004fe20000000000 */
[----:B---3--:R-:W-:-:S02]  /*5470*/  FADD R163, R210, R163 ;  /* 0x000000a3d2a37221 */ /* 0x008fc40000000000 */
[----:B------:R-:W0:Y:S04]  /*5480*/  SHFL.BFLY PT, R4, R3, 0x1, 0x1f ;  /* 0x0c201f0003047f89 */ /* 0x000e2800000e0000 */
[----:B------:R-:W1:Y:S04]  /*5490*/  SHFL.BFLY PT, R162, R5, 0x1, 0x1f ;  /* 0x0c201f0005a27f89 */ /* 0x000e6800000e0000 */
[----:B------:R-:W2:Y:S04]  /*54a0*/  SHFL.BFLY PT, R200, R161, 0x1, 0x1f ;  /* 0x0c201f00a1c87f89 */ /* 0x000ea800000e0000 */
[----:B------:R-:W3:Y:S01]  /*54b0*/  SHFL.BFLY PT, R164, R163, 0x1, 0x1f ;  /* 0x0c201f00a3a47f89 */ /* 0x000ee200000e0000 */
[----:B------:R-:W-:-:S06]  /*54c0*/  UIADD3 UR4, UR4, 0x10, URZ ;  /* 0x0000001004047890 */ /* 0x000fcc000fffe03f */
[----:B------:R-:W-:Y:S01]  /*54d0*/  ISETP.LE.AND P0, PT, R189, UR4, PT ;  /* 0x00000004bd007c0c */ /* 0x000fe2000bf03270 */
[----:B0-----:R-:W-:Y:S01]  /*54e0*/  FADD R4, R3, R4 ;  /* 0x0000000403047221 */ /* 0x001fe20000000000 */
[----:B-1----:R-:W-:Y:S01]  /*54f0*/  FADD R165, R5, R162 ;  /* 0x000000a205a57221 */ /* 0x002fe20000000000 */
[----:B--2---:R-:W-:Y:S02]  /*5500*/  FADD R200, R161, R200 ;  /* 0x000000c8a1c87221 */ /* 0x004fe40000000000 */
[----:B------:R-:W-:Y:S01]  /*5510*/  FFMA R8, R215, R8, R4 ;  /* 0x00000008d7087223 */ /* 0x000fe20000000004 */
[----:B---3--:R-:W-:Y:S01]  /*5520*/  FADD R164, R163, R164 ;  /* 0x000000a4a3a47221 */ /* 0x008fe20000000000 */
[----:B------:R-:W-:Y:S01]  /*5530*/  FFMA R9, R202, R9, R165 ;  /* 0x00000009ca097223 */ /* 0x000fe200000000a5 */
[----:B------:R-:W-:Y:S01]  /*5540*/  FFMA R188, R217, R188, R200 ;  /* 0x000000bcd9bc7223 */ /* 0x000fe200000000c8 */
[----:B------:R-:W-:Y:S01]  /*5550*/  LEA R193, R7, R193, 0x4 ;  /* 0x000000c107c17211 */ /* 0x000fe200078e20ff */
[----:B------:R-:W-:Y:S01]  /*5560*/  FFMA R10, R225, R10, R164 ;  /* 0x0000000ae10a7223 */ /* 0x000fe200000000a4 */
[----:B------:R-:W-:Y:S01]  /*5570*/  LEA R199, R11, R199, 0x4 ;  /* 0x000000c70bc77211 */ /* 0x000fe200078e20ff */
[--C-:B------:R-:W-:Y:S01]  /*5580*/  IMAD.MOV.U32 R3, RZ, RZ, R204.reuse ;  /* 0x000000ffff037224 */ /* 0x100fe200078e00cc */
[-C--:B------:R-:W-:Y:S01]  /*5590*/  MOV R5, R167.reuse ;  /* 0x000000a700057202 */ /* 0x080fe20000000f00 */
[----:B------:R-:W-:Y:S01]  /*55a0*/  IMAD.MOV.U32 R197, RZ, RZ, R204 ;  /* 0x000000ffffc57224 */ /* 0x000fe200078e00cc */
[----:B------:R-:W-:Y:S01]  /*55b0*/  MOV R4, R160 ;  /* 0x000000a000047202 */ /* 0x000fe20000000f00 */
[----:B------:R-:W-:Y:S01]  /*55c0*/  IMAD.MOV.U32 R202, RZ, RZ, R6 ;  /* 0x000000ffffca7224 */ /* 0x000fe200078e0006 */
[----:B------:R-:W-:-:S02]  /*55d0*/  MOV R200, R167 ;  /* 0x000000a700c87202 */ /* 0x000fc40000000f00 */
[----:B------:R-:W-:Y:S01]  /*55e0*/  MOV R201, R160 ;  /* 0x000000a000c97202 */ /* 0x000fe20000000f00 */
[----:B------:R-:W-:Y:S02]  /*55f0*/  WARPGROUP.DEPBAR.LE gsb0, 0x0 ;  /* 0x00008000000079c5 */ /* 0x000fe40000010000 */
[----:B------:R-:W-:Y:S05]  /*5600*/  @!P0 BRA `(.L_x_1) ;  /* 0xffffffe400e88947 */ /* 0x000fea000383ffff */
.L_x_0:
[----:B------:R-:W-:Y:S01]  /*5610*/  LOP3.LUT R11, R0, 0xf, RZ, 0xc0, !PT ;  /* 0x0000000f000b7812 */ /* 0x000fe200078ec0ff */
[----:B------:R-:W-:Y:S01]  /*5620*/  FMUL R14, R83, 0.25 ;  /* 0x3e800000530e7820 */ /* 0x000fe20000400000 */
[----:B------:R-:W-:Y:S01]  /*5630*/  LOP3.LUT R12, R191, 0x38, RZ, 0xc0, !PT ;  /* 0x00000038bf0c7812 */ /* 0x000fe200078ec0ff */
[----:B------:R-:W-:Y:S01]  /*5640*/  FMUL R15, R82, 0.25 ;  /* 0x3e800000520f7820 */ /* 0x000fe20000400000 */
[----:B------:R-:W-:Y:S01]  /*5650*/  FSETP.GT.AND P3, PT, |R10|, 8.50705917302346158658e+37, PT ;  /* 0x7e8000000a00780b */ /* 0x000fe20003f64200 */
[----:B------:R-:W-:Y:S01]  /*5660*/  FMUL R16, R79, 0.25 ;  /* 0x3e8000004f107820 */ /* 0x000fe20000400000 */
[----:B------:R-:W-:Y:S01]  /*5670*/  LOP3.LUT R192, R192, 0x800, RZ, 0xc0, !PT ;  /* 0x00000800c0c07812 */ /* 0x000fe200078ec0ff */
[----:B------:R-:W-:Y:S01]  /*5680*/  FMUL R17, R70, 0.25 ;  /* 0x3e80000046117820 */ /* 0x000fe20000400000 */
[----:B------:R-:W-:Y:S01]  /*5690*/  LOP3.LUT R7, R191, 0x700, RZ, 0xc0, !PT ;  /* 0x00000700bf077812 */ /* 0x000fe200078ec0ff */
[----:B------:R-:W-:Y:S01]  /*56a0*/  FMUL R18, R27, 0.25 ;  /* 0x3e8000001b127820 */ /* 0x000fe20000400000 */
[----:B------:R-:W-:Y:S01]  /*56b0*/  LEA R11, R11, UR6, 0x4 ;  /* 0x000000060b0b7c11 */ /* 0x000fe2000f8e20ff */
[----:B------:R-:W-:Y:S01]  /*56c0*/  FMUL R20, R25, 0.25 ;  /* 0x3e80000019147820 */ /* 0x000fe20000400000 */
[----:B------:R-:W-:Y:S01]  /*56d0*/  LOP3.LUT R13, R0, 0xf0, RZ, 0xc0, !PT ;  /* 0x000000f0000d7812 */ /* 0x000fe200078ec0ff */
[----:B------:R-:W-:Y:S01]  /*56e0*/  FMUL R19, R28, 0.25 ;  /* 0x3e8000001c137820 */ /* 0x000fe20000400000 */
[----:B------:R-:W-:Y:S01]  /*56f0*/  IADD3 R12, R12, UR6, RZ ;  /* 0x000000060c0c7c10 */ /* 0x000fe2000fffe0ff */
[----:B------:R-:W-:Y:S01]  /*5700*/  FMUL R21, R134, 0.25 ;  /* 0x3e80000086157820 */ /* 0x000fe20000400000 */
[----:B------:R-:W-:Y:S01]  /*5710*/  FSEL R83, R14, R83, P3 ;  /* 0x000000530e537208 */ /* 0x000fe20001800000 */
[----:B------:R-:W-:Y:S01]  /*5720*/  FMUL R14, R71, 0.25 ;  /* 0x3e800000470e7820 */ /* 0x000fe20000400000 */
[----:B------:R-:W-:Y:S01]  /*5730*/  IADD3 R7, R7, R11, R192 ;  /* 0x0000000b07077210 */ /* 0x000fe20007ffe0c0 */
[----:B------:R-:W-:Y:S01]  /*5740*/  FMUL R155, R88, 0.25 ;  /* 0x3e800000589b7820 */ /* 0x000fe20000400000 */
[----:B------:R-:W-:Y:S01]  /*5750*/  LEA R11, R13, R12, 0x2 ;  /* 0x0000000c0d0b7211 */ /* 0x000fe200078e10ff */
[----:B------:R-:W-:Y:S01]  /*5760*/  FMUL R13, R86, 0.25 ;  /* 0x3e800000560d7820 */ /* 0x000fe20000400000 */
[----:B------:R-:W-:Y:S01]  /*5770*/  FSEL R71, R14, R71, P3 ;  /* 0x000000470e477208 */ /* 0x000fe20001800000 */
        /* <DEDUP_REMOVED lines=28> */
[----:B------:R-:W-:Y:S01]  /*5940*/  IMAD.MOV.U32 R14, RZ, RZ, R188 ;  /* 0x000000ffff0e7224 */ /* 0x000fe200078e00bc */
        /* <DEDUP_REMOVED lines=8> */
[----:B------:R-:W-:Y:S01]  /*59d0*/  FSETP.GT.AND P2, PT, |R14|, 8.50705917302346158658e+37, PT ;  /* 0x7e8000000e00780b */ /* 0x000fe20003f44200 */
        /* <DEDUP_REMOVED lines=66> */
[----:B------:R-:W-:Y:S01]  /*5e00*/  BAR.SYNC.DEFER_BLOCKING 0x0 ;  /* 0x0000000000007b1d */ /* 0x000fe20000010000 */
        /* <DEDUP_REMOVED lines=39> */
[----:B------:R-:W-:Y:S01]  /*6080*/  ULDC.64 UR8, c[0x0][0x270] ;  /* 0x00009c0000087ab9 */ /* 0x000fe20000000a00 */
        /* <DEDUP_REMOVED lines=71> */
[----:B------:R-:W-:Y:S01]  /*6500*/  UIMAD UR8, UR5, UR8, URZ ;  /* 0x00000008050872a4 */ /* 0x000fe2000f8e023f */
[----:B------:R-:W-:Y:S01]  /*6510*/  FSEL R128, R19, R128, P1 ;  /* 0x0000008013807208 */ /* 0x000fe20000800000 */
[----:B------:R-:W-:Y:S01]  /*6520*/  FMUL R19, R120, 0.25 ;  /* 0x3e80000078137820 */ /* 0x000fe20000400000 */
[----:B------:R-:W-:Y:S01]  /*6530*/  FSEL R97, R20, R97, P1 ;  /* 0x0000006114617208 */ /* 0x000fe20000800000 */
[----:B------:R-:W-:Y:S01]  /*6540*/  FMUL R20, R9, 8388608 ;  /* 0x4b00000009147820 */ /* 0x000fe20000400000 */
[----:B------:R-:W-:Y:S01]  /*6550*/  SHF.R.U32.HI R17, RZ, 0x1, R0 ;  /* 0x00000001ff117819 */ /* 0x000fe20000011600 */
[----:B------:R-:W-:Y:S01]  /*6560*/  USHF.L.U32 UR4, UR8, 0x1, URZ ;  /* 0x0000000108047899 */ /* 0x000fe2000800063f */
[----:B------:R-:W-:Y:S01]  /*6570*/  FSEL R105, R18, R105, P1 ;  /* 0x0000006912697208 */ /* 0x000fe20000800000 */
[----:B------:R-:W-:Y:S01]  /*6580*/  FMUL R18, R101, 0.25 ;  /* 0x3e80000065127820 */ /* 0x000fe20000400000 */
[----:B------:R-:W-:-:S02]  /*6590*/  FSETP.GEU.AND P6, PT, R9, 1.175494350822287508e-38, PT ;  /* 0x008000000900780b */ /* 0x000fc40003fce000 */
[----:B------:R-:W-:Y:S01]  /*65a0*/  FSEL R75, R12, R75, P3 ;  /* 0x0000004b0c4b7208 */ /* 0x000fe20001800000 */
[----:B------:R-:W-:Y:S01]  /*65b0*/  FMUL R12, R67, 0.25 ;  /* 0x3e800000430c7820 */ /* 0x000fe20000400000 */
[----:B------:R-:W-:Y:S01]  /*65c0*/  FSEL R114, R21, R114, P0 ;  /* 0x0000007215727208 */ /* 0x000fe20000000000 */
[----:B------:R-:W-:Y:S01]  /*65d0*/  FMUL R21, R94, 0.25 ;  /* 0x3e8000005e157820 */ /* 0x000fe20000400000 */
[----:B------:R-:W-:Y:S01]  /*65e0*/  LOP3.LUT R32, R17, 0x4, RZ, 0xc0, !PT ;  /* 0x0000000411207812 */ /* 0x000fe200078ec0ff */
[----:B------:R-:W-:Y:S01]  /*65f0*/  FMUL R17, R8, 8388608 ;  /* 0x4b00000008117820 */ /* 0x000fe20000400000 */
[----:B------:R-:W-:Y:S02]  /*6600*/  FSEL R155, R155, R88, P1 ;  /* 0x000000589b9b7208 */ /* 0x000fe40000800000 */
[----:B------:R-:W-:Y:S01]  /*6610*/  FSEL R120, R19, R120, P1 ;  /* 0x0000007813787208 */ /* 0x000fe20000800000 */
[----:B------:R-:W-:Y:S01]  /*6620*/  FMUL R19, R108, 0.25 ;  /* 0x3e8000006c137820 */ /* 0x000fe20000400000 */
[----:B------:R-:W-:-:S02]  /*6630*/  FSETP.GEU.AND P4, PT, R8, 1.175494350822287508e-38, PT ;  /* 0x008000000800780b */ /* 0x000fc40003f8e000 */
[----:B------:R-:W-:Y:S02]  /*6640*/  FSEL R20, R20, R9, !P6 ;  /* 0x0000000914147208 */ /* 0x000fe40007000000 */
[----:B------:R-:W-:Y:S02]  /*6650*/  FSEL R88, RZ, -23, P6 ;  /* 0xc1b80000ff587808 */ /* 0x000fe40003000000 */
[----:B------:R-:W-:Y:S02]  /*6660*/  FSETP.GEU.AND P6, PT, |R10|, 1.175494350822287508e-38, PT ;  /* 0x008000000a00780b */ /* 0x000fe40003fce200 */
[----:B------:R-:W-:Y:S01]  /*6670*/  FSEL R101, R18, R101, P1 ;  /* 0x0000006512657208 */ /* 0x000fe20000800000 */
[----:B------:R-:W-:Y:S01]  /*6680*/  FMUL R18, R93, 0.25 ;  /* 0x3e8000005d127820 */ /* 0x000fe20000400000 */
[----:B------:R-:W-:Y:S01]  /*6690*/  FSEL R67, R12, R67, P3 ;  /* 0x000000430c437208 */ /* 0x000fe20001800000 */
[----:B------:R-:W-:Y:S01]  /*66a0*/  FMUL R12, R55, 0.25 ;  /* 0x3e800000370c7820 */ /* 0x000fe20000400000 */
[----:B------:R-:W-:Y:S01]  /*66b0*/  FSEL R94, R21, R94, P0 ;  /* 0x0000005e155e7208 */ /* 0x000fe20000000000 */
[----:B------:R-:W-:Y:S01]  /*66c0*/  FMUL R21, R10, 8388608 ;  /* 0x4b0000000a157820 */ /* 0x000fe20000400000 */
[----:B------:R-:W-:-:S02]  /*66d0*/  FSEL R17, R17, R8, !P4 ;  /* 0x0000000811117208 */ /* 0x000fc40006000000 */
[----:B------:R-:W-:Y:S02]  /*66e0*/  FSEL R152, RZ, -23, P4 ;  /* 0xc1b80000ff987808 */ /* 0x000fe40002000000 */
[----:B------:R-:W-:Y:S01]  /*66f0*/  FSETP.GEU.AND P4, PT, R10, 1.175494350822287508e-38, PT ;  /* 0x008000000a00780b */ /* 0x000fe20003f8e000 */
[----:B------:R-:W-:Y:S01]  /*6700*/  @!P6 FMUL R86, R86, 16777216 ;  /* 0x4b8000005656e820 */ /* 0x000fe20000400000 */
[----:B------:R-:W-:Y:S01]  /*6710*/  FSEL R108, R19, R108, P1 ;  /* 0x0000006c136c7208 */ /* 0x000fe20000800000 */
[----:B------:R-:W-:Y:S01]  /*6720*/  FMUL R19, R100, 0.25 ;  /* 0x3e80000064137820 */ /* 0x000fe20000400000 */
[----:B------:R-:W-:Y:S01]  /*6730*/  FSEL R93, R18, R93, P1 ;  /* 0x0000005d125d7208 */ /* 0x000fe20000800000 */
[----:B------:R-:W-:Y:S01]  /*6740*/  @!P6 FMUL R87, R87, 16777216 ;  /* 0x4b8000005757e820 */ /* 0x000fe20000400000 */
[----:B------:R-:W-:Y:S01]  /*6750*/  FSEL R55, R12, R55, P3 ;  /* 0x000000370c377208 */ /* 0x000fe20001800000 */
[----:B------:R-:W-:Y:S01]  /*6760*/  FMUL R12, R47, 0.25 ;  /* 0x3e8000002f0c7820 */ /* 0x000fe20000400000 */
[----:B------:R-:W-:Y:S01]  /*6770*/  FSEL R18, R21, R10, !P4 ;  /* 0x0000000a15127208 */ /* 0x000fe20006000000 */
[----:B------:R-:W-:Y:S01]  /*6780*/  @P3 FMUL R10, R10, 0.25 ;  /* 0x3e8000000a0a3820 */ /* 0x000fe20000400000 */
[----:B------:R-:W-:Y:S01]  /*6790*/  FSEL R100, R19, R100, P1 ;  /* 0x0000006413647208 */ /* 0x000fe20000800000 */
[C---:B------:R-:W-:Y:S01]  /*67a0*/  FMUL R19, R14.reuse, 8388608 ;  /* 0x4b0000000e137820 */ /* 0x040fe20000400000 */
[----:B------:R-:W-:Y:S01]  /*67b0*/  FSETP.GEU.AND P5, PT, R14, 1.175494350822287508e-38, PT ;  /* 0x008000000e00780b */ /* 0x000fe20003fae000 */
[----:B------:R-:W-:Y:S01]  /*67c0*/  @!P6 FMUL R10, R10, 16777216 ;  /* 0x4b8000000a0ae820 */ /* 0x000fe20000400000 */
[----:B------:R-:W-:Y:S01]  /*67d0*/  FSEL R47, R12, R47, P3 ;  /* 0x0000002f0c2f7208 */ /* 0x000fe20001800000 */
[----:B------:R-:W-:Y:S01]  /*67e0*/  FMUL R12, R35, 0.25 ;  /* 0x3e800000230c7820 */ /* 0x000fe20000400000 */
[----:B------:R-:W-:Y:S01]  /*67f0*/  FSEL R19, R19, R14, !P5 ;  /* 0x0000000e13137208 */ /* 0x000fe20006800000 */
[----:B------:R-:W-:Y:S01]  /*6800*/  @!P6 FMUL R83, R83, 16777216 ;  /* 0x4b8000005353e820 */ /* 0x000fe20000400000 */
[----:B------:R-:W-:Y:S01]  /*6810*/  FSEL R143, R22, R143, P0 ;  /* 0x0000008f168f7208 */ /* 0x000fe20000000000 */
[----:B------:R-:W-:Y:S01]  /*6820*/  FMUL R22, R123, 0.25 ;  /* 0x3e8000007b167820 */ /* 0x000fe20000400000 */
[----:B------:R-:W0:Y:S01]  /*6830*/  MUFU.RCP R10, R10 ;  /* 0x0000000a000a7308 */ /* 0x000e220000001000 */
[----:B------:R-:W-:Y:S01]  /*6840*/  FSEL R12, R12, R35, P3 ;  /* 0x000000230c0c7208 */ /* 0x000fe20001800000 */
[----:B------:R-:W-:Y:S01]  /*6850*/  @!P6 FMUL R82, R82, 16777216 ;  /* 0x4b8000005252e820 */ /* 0x000fe20000400000 */
[----:B------:R-:W-:Y:S01]  /*6860*/  FSEL R34, RZ, -23, P4 ;  /* 0xc1b80000ff227808 */ /* 0x000fe20002000000 */
[----:B------:R-:W-:Y:S01]  /*6870*/  @!P6 FMUL R79, R79, 16777216 ;  /* 0x4b8000004f4fe820 */ /* 0x000fe20000400000 */
[----:B------:R-:W-:Y:S01]  /*6880*/  FSEL R153, R153, R92, P1 ;  /* 0x0000005c99997208 */ /* 0x000fe20000800000 */
[----:B------:R-:W-:Y:S01]  /*6890*/  VIADD R92, R19, 0xc0cafb0d ;  /* 0xc0cafb0d135c7836 */ /* 0x000fe20000000000 */
[----:B------:R-:W-:Y:S01]  /*68a0*/  FSEL R154, R154, R89, P1 ;  /* 0x000000599a9a7208 */ /* 0x000fe20000800000 */
[----:B------:R-:W-:Y:S01]  /*68b0*/  @!P6 FMUL R78, R78, 16777216 ;  /* 0x4b8000004e4ee820 */ /* 0x000fe20000400000 */
[----:B------:R-:W-:Y:S01]  /*68c0*/  IADD3 R156, R17, -0x3f3504f3, RZ ;  /* 0xc0cafb0d119c7810 */ /* 0x000fe20007ffe0ff */
[----:B------:R-:W-:Y:S01]  /*68d0*/  @!P6 FMUL R75, R75, 16777216 ;  /* 0x4b8000004b4be820 */ /* 0x000fe20000400000 */
[C---:B------:R-:W-:Y:S01]  /*68e0*/  FSETP.GEU.AND P4, PT, |R14|.reuse, 1.175494350822287508e-38, PT ;  /* 0x008000000e00780b */ /* 0x040fe20003f8e200 */
[----:B------:R-:W-:Y:S01]  /*68f0*/  @P2 FMUL R14, R14, 0.25 ;  /* 0x3e8000000e0e2820 */ /* 0x000fe20000400000 */
[C---:B------:R-:W-:Y:S01]  /*6900*/  FSETP.GEU.AND P3, PT, |R9|.reuse, 1.175494350822287508e-38, PT ;  /* 0x008000000900780b */ /* 0x040fe20003f6e200 */
[----:B------:R-:W-:Y:S01]  /*6910*/  @P0 FMUL R9, R9, 0.25 ;  /* 0x3e80000009090820 */ /* 0x000fe20000400000 */
[----:B------:R-:W-:Y:S01]  /*6920*/  IADD3 R89, R18, -0x3f3504f3, RZ ;  /* 0xc0cafb0d12597810 */ /* 0x000fe20007ffe0ff */
[----:B------:R-:W-:Y:S01]  /*6930*/  @!P6 FMUL R74, R74, 16777216 ;  /* 0x4b8000004a4ae820 */ /* 0x000fe20000400000 */
[----:B------:R-:W-:Y:S01]  /*6940*/  IADD3 R23, R20, -0x3f3504f3, RZ ;  /* 0xc0cafb0d14177810 */ /* 0x000fe20007ffe0ff */
[----:B------:R-:W-:Y:S01]  /*6950*/  @!P6 FMUL R71, R71, 16777216 ;  /* 0x4b8000004747e820 */ /* 0x000fe20000400000 */
[----:B------:R-:W-:Y:S01]  /*6960*/  FSEL R123, R22, R123, P0 ;  /* 0x0000007b167b7208 */ /* 0x000fe20000000000 */
[----:B------:R-:W-:Y:S01]  /*6970*/  FMUL R22, R103, 0.25 ;  /* 0x3e80000067167820 */ /* 0x000fe20000400000 */
[----:B------:R-:W-:Y:S01]  /*6980*/  LOP3.LUT R156, R156, 0xff800000, RZ, 0xc0, !PT ;  /* 0xff8000009c9c7812 */ /* 0x000fe200078ec0ff */
[----:B------:R-:W-:Y:S01]  /*6990*/  @!P6 FMUL R70, R70, 16777216 ;  /* 0x4b8000004646e820 */ /* 0x000fe20000400000 */
[----:B------:R-:W-:Y:S01]  /*69a0*/  LOP3.LUT R89, R89, 0xff800000, RZ, 0xc0, !PT ;  /* 0xff80000059597812 */ /* 0x000fe200078ec0ff */
[----:B------:R-:W-:Y:S01]  /*69b0*/  @!P6 FMUL R67, R67, 16777216 ;  /* 0x4b8000004343e820 */ /* 0x000fe20000400000 */
[----:B------:R-:W-:Y:S01]  /*69c0*/  LOP3.LUT R23, R23, 0xff800000, RZ, 0xc0, !PT ;  /* 0xff80000017177812 */ /* 0x000fe200078ec0ff */
[----:B------:R-:W-:Y:S01]  /*69d0*/  @!P6 FMUL R66, R66, 16777216 ;  /* 0x4b8000004242e820 */ /* 0x000fe20000400000 */
[----:B------:R-:W-:Y:S01]  /*69e0*/  LOP3.LUT R92, R92, 0xff800000, RZ, 0xc0, !PT ;  /* 0xff8000005c5c7812 */ /* 0x000fe200078ec0ff */
[----:B------:R-:W-:Y:S01]  /*69f0*/  @!P6 FMUL R63, R63, 16777216 ;  /* 0x4b8000003f3fe820 */ /* 0x000fe20000400000 */
[----:B------:R-:W-:Y:S01]  /*6a00*/  I2FP.F32.S32 R21, R156 ;  /* 0x0000009c00157245 */ /* 0x000fe20000201400 */
[----:B------:R-:W-:Y:S01]  /*6a10*/  @!P6 FMUL R62, R62, 16777216 ;  /* 0x4b8000003e3ee820 */ /* 0x000fe20000400000 */
[----:B------:R-:W-:Y:S01]  /*6a20*/  FSEL R103, R22, R103, P0 ;  /* 0x0000006716677208 */ /* 0x000fe20000000000 */
[----:B------:R-:W-:Y:S01]  /*6a30*/  @!P6 FMUL R59, R59, 16777216 ;  /* 0x4b8000003b3be820 */ /* 0x000fe20000400000 */
[----:B------:R-:W-:Y:S01]  /*6a40*/  I2FP.F32.S32 R157, R89 ;  /* 0x00000059009d7245 */ /* 0x000fe20000201400 */
[----:B------:R-:W-:Y:S01]  /*6a50*/  @!P6 FMUL R58, R58, 16777216 ;  /* 0x4b8000003a3ae820 */ /* 0x000fe20000400000 */
[----:B------:R-:W-:Y:S01]  /*6a60*/  FSEL R22, RZ, -23, P5 ;  /* 0xc1b80000ff167808 */ /* 0x000fe20002800000 */
[----:B------:R-:W-:Y:S01]  /*6a70*/  @!P6 FMUL R55, R55, 16777216 ;  /* 0x4b8000003737e820 */ /* 0x000fe20000400000 */
[----:B------:R-:W-:Y:S01]  /*6a80*/  I2FP.F32.S32 R33, R23 ;  /* 0x0000001700217245 */ /* 0x000fe20000201400 */
[----:B------:R-:W-:Y:S01]  /*6a90*/  @!P6 FMUL R54, R54, 16777216 ;  /* 0x4b8000003636e820 */ /* 0x000fe20000400000 */
[----:B------:R-:W-:Y:S01]  /*6aa0*/  I2FP.F32.S32 R35, R92 ;  /* 0x0000005c00237245 */ /* 0x000fe20000201400 */
[----:B------:R-:W-:Y:S01]  /*6ab0*/  @!P6 FMUL R51, R51, 16777216 ;  /* 0x4b8000003333e820 */ /* 0x000fe20000400000 */
        /* <DEDUP_REMOVED lines=13> */
[----:B------:R-:W-:Y:S01]  /*6b90*/  FFMA.FTZ R152, R21, 1.1920928955078125e-07, R152 ;  /* 0x3400000015987823 */ /* 0x000fe20000010098 */
[----:B------:R-:W-:Y:S01]  /*6ba0*/  @!P4 FMUL R14, R14, 16777216 ;  /* 0x4b8000000e0ec820 */ /* 0x000fe20000400000 */
[----:B------:R-:W-:Y:S01]  /*6bb0*/  @!P3 FMUL R9, R9, 16777216 ;  /* 0x4b8000000909b820 */ /* 0x000fe20000400000 */
[----:B------:R-:W-:Y:S01]  /*6bc0*/  FFMA.FTZ R21, R157, 1.1920928955078125e-07, R34 ;  /* 0x340000009d157823 */ /* 0x000fe20000010022 */
[----:B------:R-:W-:Y:S01]  /*6bd0*/  IADD3 R32, R32, R11, RZ ;  /* 0x0000000b20207210 */ /* 0x000fe20007ffe0ff */
[----:B------:R-:W-:Y:S01]  /*6be0*/  FFMA.FTZ R88, R33, 1.1920928955078125e-07, R88 ;  /* 0x3400000021587823 */ /* 0x000fe20000010058 */
[----:B------:R-:W-:Y:S01]  /*6bf0*/  FFMA.FTZ R22, R35, 1.1920928955078125e-07, R22 ;  /* 0x3400000023167823 */ /* 0x000fe20000010016 */
[C---:B0-----:R-:W-:Y:S01]  /*6c00*/  FMUL R34, R10.reuse, R86 ;  /* 0x000000560a227220 */ /* 0x041fe20000400000 */
[C---:B------:R-:W-:Y:S01]  /*6c10*/  FMUL R33, R10.reuse, R87 ;  /* 0x000000570a217220 */ /* 0x040fe20000400000 */
        /* <DEDUP_REMOVED lines=29> */
[----:B------:R-:W-:Y:S01]  /*6df0*/  FMUL R86, R10, R26 ;  /* 0x0000001a0a567220 */ /* 0x000fe20000400000 */
[----:B------:R-:W-:Y:S01]  /*6e00*/  MUFU.RCP R9, R9 ;  /* 0x0000000900097308 */ /* 0x000fe20000001000 */
[----:B------:R-:W-:Y:S01]  /*6e10*/  @!P4 FMUL R16, R16, 16777216 ;  /* 0x4b8000001010c820 */ /* 0x000fe20000400000 */
[----:B------:R-:W-:Y:S01]  /*6e20*/  @!P4 FMUL R85, R85, 16777216 ;  /* 0x4b8000005555c820 */ /* 0x000fe20000400000 */
[----:B------:R-:W-:Y:S01]  /*6e30*/  @!P4 FMUL R84, R84, 16777216 ;  /* 0x4b8000005454c820 */ /* 0x000fe20000400000 */
[----:B------:R-:W-:Y:S01]  /*6e40*/  @!P4 FMUL R81, R81, 16777216 ;  /* 0x4b8000005151c820 */ /* 0x000fe20000400000 */
[----:B------:R-:W-:Y:S01]  /*6e50*/  @!P4 FMUL R80, R80, 16777216 ;  /* 0x4b8000005050c820 */ /* 0x000fe20000400000 */
[----:B------:R-:W-:Y:S01]  /*6e60*/  @!P4 FMUL R77, R77, 16777216 ;  /* 0x4b8000004d4dc820 */ /* 0x000fe20000400000 */
[----:B------:R-:W-:Y:S01]  /*6e70*/  @!P4 FMUL R76, R76, 16777216 ;  /* 0x4b8000004c4cc820 */ /* 0x000fe20000400000 */
[----:B------:R-:W0:Y:S01]  /*6e80*/  MUFU.RCP R10, R14 ;  /* 0x0000000e000a7308 */ /* 0x000e220000001000 */
        /* <DEDUP_REMOVED lines=25> */
[----:B------:R-:W-:Y:S01]  /*7020*/  FSETP.GEU.AND P2, PT, |R8|, 1.175494350822287508e-38, PT ;  /* 0x008000000800780b */ /* 0x000fe20003f4e200 */
        /* <DEDUP_REMOVED lines=32> */
[C---:B0-----:R-:W-:Y:S01]  /*7230*/  FMUL R14, R10.reuse, R16 ;  /* 0x000000100a0e7220 */ /* 0x041fe20000400000 */
[----:B------:R-:W-:Y:S01]  /*7240*/  IADD3 R156, R17, -R156, RZ ;  /* 0x8000009c119c7210 */ /* 0x000fe20007ffe0ff */
        /* <DEDUP_REMOVED lines=62> */
[----:B------:R-:W-:-:S02]  /*7630*/  IMAD.IADD R92, R19, 0x1, -R92 ;  /* 0x00000001135c7824 */ /* 0x000fc400078e0a5c */
[----:B------:R-:W-:Y:S01]  /*7640*/  FMUL R9, R9, R90 ;  /* 0x0000005a09097220 */ /* 0x000fe20000400000 */
[----:B------:R-:W-:Y:S02]  /*7650*/  IMAD.MOV.U32 R24, RZ, RZ, 0x3dc6b27f ;  /* 0x3dc6b27fff187424 */ /* 0x000fe400078e00ff */
[----:B------:R-:W-:Y:S01]  /*7660*/  FADD R156, R156, -1 ;  /* 0xbf8000009c9c7421 */ /* 0x000fe20000000000 */
[----:B------:R-:W-:Y:S01]  /*7670*/  @P1 FMUL R8, R8, 0.25 ;  /* 0x3e80000008081820 */ /* 0x000fe20000400000 */
[----:B------:R-:W-:Y:S01]  /*7680*/  FADD R92, R92, -1 ;  /* 0xbf8000005c5c7421 */ /* 0x000fe20000000000 */
[----:B------:R-:W-:Y:S01]  /*7690*/  F2FP.BF16.F32.PACK_AB R9, R10, R9 ;  /* 0x000000090a09723e */ /* 0x000fe200000010ff */
[-C--:B------:R-:W-:Y:S01]  /*76a0*/  FFMA.FTZ R83, R156, R24.reuse, -0.16845393180847167969 ;  /* 0xbe2c7f309c537423 */ /* 0x080fe20000010018 */
[----:B------:R-:W-:Y:S01]  /*76b0*/  IADD3 R23, R20, -R23, RZ ;  /* 0x8000001714177210 */ /* 0x000fe20007ffe0ff */
[----:B------:R-:W-:Y:S01]  /*76c0*/  @!P2 FMUL R8, R8, 16777216 ;  /* 0x4b8000000808a820 */ /* 0x000fe20000400000 */
[----:B------:R-:W-:Y:S01]  /*76d0*/  F2FP.BF16.F32.PACK_AB R10, R16, R87 ;  /* 0x00000057100a723e */ /* 0x000fe200000010ff */
[-C--:B------:R-:W-:Y:S01]  /*76e0*/  FFMA.FTZ R87, R92, R24.reuse, -0.16845393180847167969 ;  /* 0xbe2c7f305c577423 */ /* 0x080fe20000010018 */
[----:B------:R-:W-:Y:S01]  /*76f0*/  IADD3 R89, R18, -R89, RZ ;  /* 0x8000005912597210 */ /* 0x000fe20007ffe0ff */
[----:B------:R-:W-:Y:S01]  /*7700*/  FFMA.FTZ R83, R156, R83, 0.1716887056827545166 ;  /* 0x3e2fcf2a9c537423 */ /* 0x000fe20000010053 */
[----:B------:R-:W-:Y:S01]  /*7710*/  FADD R23, R23, -1 ;  /* 0xbf80000017177421 */ /* 0x000fe20000000000 */
[----:B------:R-:W-:Y:S01]  /*7720*/  FFMA.FTZ R87, R92, R87, 0.1716887056827545166 ;  /* 0x3e2fcf2a5c577423 */ /* 0x000fe20000010057 */
[----:B------:R-:W0:Y:S01]  /*7730*/  MUFU.RCP R8, R8 ;  /* 0x0000000800087308 */ /* 0x000e220000001000 */
[----:B------:R-:W-:Y:S01]  /*7740*/  FADD R89, R89, -1 ;  /* 0xbf80000059597421 */ /* 0x000fe20000000000 */
[----:B------:R-:W-:Y:S01]  /*7750*/  FFMA.FTZ R83, R156, R83, -0.17900948226451873779 ;  /* 0xbe374e439c537423 */ /* 0x000fe20000010053 */
[-C--:B------:R-:W-:Y:S01]  /*7760*/  FFMA.FTZ R16, R23, R24.reuse, -0.16845393180847167969 ;  /* 0xbe2c7f3017107423 */ /* 0x080fe20000010018 */
[----:B------:R-:W-:Y:S01]  /*7770*/  FFMA.FTZ R87, R92, R87, -0.17900948226451873779 ;  /* 0xbe374e435c577423 */ /* 0x000fe20000010057 */
[----:B------:R-:W-:Y:S01]  /*7780*/  FFMA.FTZ R24, R89, R24, -0.16845393180847167969 ;  /* 0xbe2c7f3059187423 */ /* 0x000fe20000010018 */
[----:B------:R-:W-:Y:S01]  /*7790*/  FFMA.FTZ R83, R156, R83, 0.20512372255325317383 ;  /* 0x3e520bf49c537423 */ /* 0x000fe20000010053 */
[----:B------:R-:W-:Y:S01]  /*77a0*/  FFMA.FTZ R16, R23, R16, 0.1716887056827545166 ;  /* 0x3e2fcf2a17107423 */ /* 0x000fe20000010010 */
[----:B------:R-:W-:Y:S01]  /*77b0*/  FFMA.FTZ R87, R92, R87, 0.20512372255325317383 ;  /* 0x3e520bf45c577423 */ /* 0x000fe20000010057 */
[----:B------:R-:W-:Y:S01]  /*77c0*/  FFMA.FTZ R24, R89, R24, 0.1716887056827545166 ;  /* 0x3e2fcf2a59187423 */ /* 0x000fe20000010018 */
[----:B------:R-:W-:Y:S01]  /*77d0*/  FFMA.FTZ R83, R156, R83, -0.24046532809734344482 ;  /* 0xbe763c8b9c537423 */ /* 0x000fe20000010053 */
[----:B------:R-:W-:Y:S01]  /*77e0*/  FFMA.FTZ R16, R23, R16, -0.17900948226451873779 ;  /* 0xbe374e4317107423 */ /* 0x000fe20000010010 */
[----:B------:R-:W-:Y:S01]  /*77f0*/  FFMA.FTZ R87, R92, R87, -0.24046532809734344482 ;  /* 0xbe763c8b5c577423 */ /* 0x000fe20000010057 */
[----:B------:R-:W-:Y:S01]  /*7800*/  FFMA.FTZ R24, R89, R24, -0.17900948226451873779 ;  /* 0xbe374e4359187423 */ /* 0x000fe20000010018 */
[----:B------:R-:W-:Y:S01]  /*7810*/  @!P2 FMUL R154, R154, 16777216 ;  /* 0x4b8000009a9aa820 */ /* 0x000fe20000400000 */
[----:B------:R-:W-:Y:S01]  /*7820*/  @!P2 FMUL R155, R155, 16777216 ;  /* 0x4b8000009b9ba820 */ /* 0x000fe20000400000 */
[----:B------:R-:W-:Y:S01]  /*7830*/  FFMA.FTZ R83, R156, R83, 0.28857114911079406738 ;  /* 0x3e93bf999c537423 */ /* 0x000fe20000010053 */
[----:B------:R-:W-:Y:S01]  /*7840*/  FFMA.FTZ R16, R23, R16, 0.20512372255325317383 ;  /* 0x3e520bf417107423 */ /* 0x000fe20000010010 */
[----:B------:R-:W-:Y:S01]  /*7850*/  FFMA.FTZ R24, R89, R24, 0.20512372255325317383 ;  /* 0x3e520bf459187423 */ /* 0x000fe20000010018 */
[----:B------:R-:W-:Y:S01]  /*7860*/  FFMA.FTZ R87, R92, R87, 0.28857114911079406738 ;  /* 0x3e93bf995c577423 */ /* 0x000fe20000010057 */
        /* <DEDUP_REMOVED lines=31> */
[----:B------:R-:W-:Y:S01]  /*7a60*/  FMUL R155, R8, R155 ;  /* 0x0000009b089b7220 */ /* 0x000fe20000400000 */
[----:B------:R-:W-:Y:S01]  /*7a70*/  FFMA.FTZ R83, R156, R83, -0.36067417263984680176 ;  /* 0xbeb8aa499c537423 */ /* 0x000fe20000010053 */
[----:B------:R-:W-:Y:S01]  /*7a80*/  FFMA.FTZ R16, R23, R16, -0.24046532809734344482 ;  /* 0xbe763c8b17107423 */ /* 0x000fe20000010010 */
[----:B------:R-:W-:Y:S01]  /*7a90*/  FFMA.FTZ R24, R89, R24, -0.24046532809734344482 ;  /* 0xbe763c8b59187423 */ /* 0x000fe20000010018 */
[----:B------:R-:W-:Y:S01]  /*7aa0*/  FFMA.FTZ R87, R92, R87, -0.36067417263984680176 ;  /* 0xbeb8aa495c577423 */ /* 0x000fe20000010057 */
        /* <DEDUP_REMOVED lines=30> */
[----:B------:R-:W-:Y:S01]  /*7c90*/  FFMA.FTZ R83, R156, R83, 0.48089820146560668945 ;  /* 0x3ef6384a9c537423 */ /* 0x000fe20000010053 */
[----:B------:R-:W-:Y:S01]  /*7ca0*/  F2FP.BF16.F32.PACK_AB R8, R154, R155 ;  /* 0x0000009b9a08723e */ /* 0x000fe200000010ff */
[----:B------:R-:W-:Y:S01]  /*7cb0*/  FFMA.FTZ R16, R23, R16, 0.28857114911079406738 ;  /* 0x3e93bf9917107423 */ /* 0x000fe20000010010 */
[----:B------:R-:W-:Y:S01]  /*7cc0*/  F2FP.BF16.F32.PACK_AB R11, R11, R86 ;  /* 0x000000560b0b723e */ /* 0x000fe200000010ff */
[----:B------:R-:W-:Y:S01]  /*7cd0*/  FFMA.FTZ R24, R89, R24, 0.28857114911079406738 ;  /* 0x3e93bf9959187423 */ /* 0x000fe20000010018 */
[----:B------:R-:W-:Y:S01]  /*7ce0*/  FFMA.FTZ R87, R92, R87, 0.48089820146560668945 ;  /* 0x3ef6384a5c577423 */ /* 0x000fe20000010057 */
[----:B------:R-:W-:Y:S01]  /*7cf0*/  FFMA.FTZ R83, R156, R83, -0.72134751081466674805 ;  /* 0xbf38aa3b9c537423 */ /* 0x000fe20000010053 */
[----:B------:R-:W-:Y:S01]  /*7d00*/  FFMA.FTZ R16, R23, R16, -0.36067417263984680176 ;  /* 0xbeb8aa4917107423 */ /* 0x000fe20000010010 */
[----:B------:R-:W-:Y:S01]  /*7d10*/  FFMA.FTZ R24, R89, R24, -0.36067417263984680176 ;  /* 0xbeb8aa4959187423 */ /* 0x000fe20000010018 */
[----:B------:R-:W-:Y:S01]  /*7d20*/  FFMA.FTZ R87, R92, R87, -0.72134751081466674805 ;  /* 0xbf38aa3b5c577423 */ /* 0x000fe20000010057 */
[----:B------:R0:W-:Y:S01]  /*7d30*/  STSM.16.M88.4 [R7], R8 ;  /* 0x0000000807007844 */ /* 0x0001e20000000200 */
[----:B------:R-:W-:Y:S01]  /*7d40*/  ISETP.GE.U32.AND P0, PT, R17, 0x7f800000, PT ;  /* 0x7f8000001100780c */ /* 0x000fe20003f06070 */
[----:B------:R-:W-:Y:S01]  /*7d50*/  FMUL R83, R156, R83 ;  /* 0x000000539c537220 */ /* 0x000fe20000400000 */
[----:B------:R-:W-:Y:S01]  /*7d60*/  FFMA.FTZ R16, R23, R16, 0.48089820146560668945 ;  /* 0x3ef6384a17107423 */ /* 0x000fe20000010010 */
[----:B------:R-:W-:Y:S01]  /*7d70*/  FFMA.FTZ R24, R89, R24, 0.48089820146560668945 ;  /* 0x3ef6384a59187423 */ /* 0x000fe20000010018 */
[----:B------:R-:W-:Y:S01]  /*7d80*/  FMUL R87, R92, R87 ;  /* 0x000000575c577220 */ /* 0x000fe20000400000 */
[----:B------:R-:W-:Y:S01]  /*7d90*/  FMUL R83, R156, R83 ;  /* 0x000000539c537220 */ /* 0x000fe20000400000 */
[----:B------:R-:W-:Y:S01]  /*7da0*/  ISETP.GE.U32.AND P1, PT, R20, 0x7f800000, PT ;  /* 0x7f8000001400780c */ /* 0x000fe20003f26070 */
[----:B------:R-:W-:Y:S01]  /*7db0*/  FFMA.FTZ R16, R23, R16, -0.72134751081466674805 ;  /* 0xbf38aa3b17107423 */ /* 0x000fe20000010010 */
[----:B------:R-:W-:Y:S01]  /*7dc0*/  ISETP.GE.U32.AND P5, PT, R19, 0x7f800000, PT ;  /* 0x7f8000001300780c */ /* 0x000fe20003fa6070 */
[----:B------:R-:W-:Y:S01]  /*7dd0*/  FFMA.FTZ R24, R89, R24, -0.72134751081466674805 ;  /* 0xbf38aa3b59187423 */ /* 0x000fe20000010018 */
[----:B------:R-:W-:Y:S01]  /*7de0*/  ISETP.GE.U32.AND P4, PT, R18, 0x7f800000, PT ;  /* 0x7f8000001200780c */ /* 0x000fe20003f86070 */
[----:B------:R-:W-:Y:S01]  /*7df0*/  FMUL R87, R92, R87 ;  /* 0x000000575c577220 */ /* 0x000fe20000400000 */
[----:B------:R-:W-:Y:S01]  /*7e00*/  FFMA.FTZ R83, R156, 1.4426950216293334961, R83 ;  /* 0x3fb8aa3b9c537823 */ /* 0x000fe20000010053 */
[----:B------:R-:W-:Y:S01]  /*7e10*/  FMUL R16, R23, R16 ;  /* 0x0000001017107220 */ /* 0x000fe20000400000 */
[----:B------:R-:W-:Y:S01]  /*7e20*/  FMUL R24, R89, R24 ;  /* 0x0000001859187220 */ /* 0x000fe20000400000 */
[----:B------:R-:W-:Y:S01]  /*7e30*/  FFMA.FTZ R87, R92, 1.4426950216293334961, R87 ;  /* 0x3fb8aa3b5c577823 */ /* 0x000fe20000010057 */
[----:B0-----:R-:W-:Y:S01]  /*7e40*/  @P0 MOV R8, 0x7f800000 ;  /* 0x7f80000000080802 */ /* 0x001fe20000000f00 */
[----:B------:R-:W-:Y:S01]  /*7e50*/  FADD R152, R152, R83 ;  /* 0x0000005398987221 */ /* 0x000fe20000000000 */
[----:B------:R-:W-:Y:S01]  /*7e60*/  FMUL R16, R23, R16 ;  /* 0x0000001017107220 */ /* 0x000fe20000400000 */
[----:B------:R-:W-:Y:S01]  /*7e70*/  FMUL R24, R89, R24 ;  /* 0x0000001859187220 */ /* 0x000fe20000400000 */
[----:B------:R-:W-:Y:S01]  /*7e80*/  FADD R83, R22, R87 ;  /* 0x0000005716537221 */ /* 0x000fe20000000000 */
[----:B------:R-:W-:Y:S01]  /*7e90*/  LOP3.LUT R87, R0, 0xff, RZ, 0xc0, !PT ;  /* 0x000000ff00577812 */ /* 0x000fe200078ec0ff */
[----:B------:R-:W-:Y:S01]  /*7ea0*/  @P0 FFMA.FTZ R152, R17, R8, +INF ;  /* 0x7f80000011980423 */ /* 0x000fe20000010008 */
[----:B------:R-:W-:Y:S01]  /*7eb0*/  FFMA.FTZ R23, R23, 1.4426950216293334961, R16 ;  /* 0x3fb8aa3b17177823 */ /* 0x000fe20000010010 */
[----:B------:R-:W-:Y:S01]  /*7ec0*/  FFMA.FTZ R24, R89, 1.4426950216293334961, R24 ;  /* 0x3fb8aa3b59187823 */ /* 0x000fe20000010018 */
[----:B------:R-:W-:Y:S01]  /*7ed0*/  @P1 IMAD.MOV.U32 R9, RZ, RZ, 0x7f800000 ;  /* 0x7f800000ff091424 */ /* 0x000fe200078e00ff */
[----:B------:R-:W-:Y:S01]  /*7ee0*/  @P5 MOV R8, 0x7f800000 ;  /* 0x7f80000000085802 */ /* 0x000fe20000000f00 */
[----:B------:R-:W-:Y:S01]  /*7ef0*/  FADD R88, R88, R23 ;  /* 0x0000001758587221 */ /* 0x000fe20000000000 */
[----:B------:R-:W-:Y:S01]  /*7f00*/  @P4 MOV R11, 0x7f800000 ;  /* 0x7f800000000b4802 */ /* 0x000fe20000000f00 */
[----:B------:R-:W-:Y:S01]  /*7f10*/  FADD R86, R21, R24 ;  /* 0x0000001815567221 */ /* 0x000fe20000000000 */
[----:B------:R-:W-:Y:S01]  /*7f20*/  LEA R87, R87, UR6, 0x4 ;  /* 0x0000000657577c11 */ /* 0x000fe2000f8e20ff */
[----:B------:R-:W-:Y:S01]  /*7f30*/  @P1 FFMA.FTZ R88, R20, R9, +INF ;  /* 0x7f80000014581423 */ /* 0x000fe20000010009 */
[----:B------:R-:W-:Y:S01]  /*7f40*/  @P5 FFMA.FTZ R83, R19, R8, +INF ;  /* 0x7f80000013535423 */ /* 0x000fe20000010008 */
[----:B------:R-:W-:Y:S01]  /*7f50*/  @P4 FFMA.FTZ R86, R18, R11, +INF ;  /* 0x7f80000012564423 */ /* 0x000fe2000001000b */
[----:B------:R-:W-:Y:S01]  /*7f60*/  BAR.SYNC.DEFER_BLOCKING 0x0 ;  /* 0x0000000000007b1d */ /* 0x000fe20000010000 */
[----:B------:R-:W-:-:S02]  /*7f70*/  FSETP.NEU.AND P3, PT, R17, RZ, PT ;  /* 0x000000ff1100720b */ /* 0x000fc40003f6d000 */
[----:B------:R-:W-:Y:S02]  /*7f80*/  FSETP.NEU.AND P1, PT, R19, RZ, PT ;  /* 0x000000ff1300720b */ /* 0x000fe40003f2d000 */
[----:B------:R-:W-:Y:S02]  /*7f90*/  FSETP.NEU.AND P0, PT, R18, RZ, PT ;  /* 0x000000ff1200720b */ /* 0x000fe40003f0d000 */
[----:B------:R-:W-:Y:S02]  /*7fa0*/  F2FP.BF16.F32.PACK_AB R16, R93, R90 ;  /* 0x0000005a5d10723e */ /* 0x000fe400000010ff */
[----:B------:R-:W-:Y:S02]  /*7fb0*/  F2FP.BF16.F32.PACK_AB R17, R95, R94 ;  /* 0x0000005e5f11723e */ /* 0x000fe400000010ff */
[----:B------:R-:W-:Y:S02]  /*7fc0*/  F2FP.BF16.F32.PACK_AB R18, R29, R28 ;  /* 0x0000001c1d12723e */ /* 0x000fe400000010ff */
[----:B------:R-:W-:-:S02]  /*7fd0*/  F2FP.BF16.F32.PACK_AB R19, R31, R30 ;  /* 0x0000001e1f13723e */ /* 0x000fc400000010ff */
[----:B------:R-:W-:Y:S02]  /*7fe0*/  F2FP.BF16.F32.PACK_AB R22, R15, R14 ;  /* 0x0000000e0f16723e */ /* 0x000fe400000010ff */
[----:B------:R-:W-:Y:S02]  /*7ff0*/  F2FP.BF16.F32.PACK_AB R23, R12, R13 ;  /* 0x0000000d0c17723e */ /* 0x000fe400000010ff */
[----:B------:R-:W-:Y:S02]  /*8000*/  FSETP.NEU.AND P2, PT, R20, RZ, PT ;  /* 0x000000ff1400720b */ /* 0x000fe40003f4d000 */
[----:B------:R-:W-:Y:S02]  /*8010*/  F2FP.BF16.F32.PACK_AB R20, R97, R96 ;  /* 0x000000606114723e */ /* 0x000fe400000010ff */
[----:B------:R-:W-:Y:S01]  /*8020*/  F2FP.BF16.F32.PACK_AB R21, R99, R98 ;  /* 0x000000626315723e */ /* 0x000fe200000010ff */
[----:B------:R-:W0:Y:S01]  /*8030*/  LDS.128 R8, [R87] ;  /* 0x0000000057087984 */ /* 0x000e220000000c00 */
[----:B------:R-:W-:-:S02]  /*8040*/  F2FP.BF16.F32.PACK_AB R26, R26, R27 ;  /* 0x0000001b1a1a723e */ /* 0x000fc400000010ff */
[----:B------:R-:W-:Y:S01]  /*8050*/  F2FP.BF16.F32.PACK_AB R24, R101, R100 ;  /* 0x000000646518723e */ /* 0x000fe200000010ff */
[----:B------:R-:W-:Y:S01]  /*8060*/  BAR.SYNC.DEFER_BLOCKING 0x0 ;  /* 0x0000000000007b1d */ /* 0x000fe20000010000 */
[----:B------:R-:W-:Y:S02]  /*8070*/  F2FP.BF16.F32.PACK_AB R25, R25, R102 ;  /* 0x000000661919723e */ /* 0x000fe400000010ff */
[----:B------:R-:W-:Y:S02]  /*8080*/  F2FP.BF16.F32.PACK_AB R27, R39, R38 ;  /* 0x00000026271b723e */ /* 0x000fe400000010ff */
[----:B------:R-:W-:-:S03]  /*8090*/  F2FP.BF16.F32.PACK_AB R28, R105, R104 ;  /* 0x00000068691c723e */ /* 0x000fc600000010ff */
[----:B------:R-:W1:Y:S01]  /*80a0*/  LDC R101, c[0x0][0x278] ;  /* 0x00009e00ff657b82 */ /* 0x000e620000000800 */
[----:B------:R-:W-:Y:S02]  /*80b0*/  F2FP.BF16.F32.PACK_AB R29, R107, R106 ;  /* 0x0000006a6b1d723e */ /* 0x000fe400000010ff */
[----:B------:R-:W-:Y:S02]  /*80c0*/  F2FP.BF16.F32.PACK_AB R30, R41, R40 ;  /* 0x00000028291e723e */ /* 0x000fe400000010ff */
[----:B------:R-:W-:Y:S02]  /*80d0*/  F2FP.BF16.F32.PACK_AB R31, R43, R42 ;  /* 0x0000002a2b1f723e */ /* 0x000fe400000010ff */
[----:B------:R-:W-:Y:S02]  /*80e0*/  F2FP.BF16.F32.PACK_AB R40, R109, R108 ;  /* 0x0000006c6d28723e */ /* 0x000fe400000010ff */
[----:B------:R-:W-:Y:S02]  /*80f0*/  F2FP.BF16.F32.PACK_AB R41, R111, R110 ;  /* 0x0000006e6f29723e */ /* 0x000fe400000010ff */
[----:B------:R-:W-:-:S02]  /*8100*/  F2FP.BF16.F32.PACK_AB R42, R45, R44 ;  /* 0x0000002c2d2a723e */ /* 0x000fc400000010ff */
[----:B------:R-:W-:Y:S02]  /*8110*/  F2FP.BF16.F32.PACK_AB R43, R47, R46 ;  /* 0x0000002e2f2b723e */ /* 0x000fe400000010ff */
[----:B------:R-:W-:Y:S02]  /*8120*/  F2FP.BF16.F32.PACK_AB R36, R36, R91 ;  /* 0x0000005b2424723e */ /* 0x000fe400000010ff */
[----:B------:R-:W-:Y:S01]  /*8130*/  F2FP.BF16.F32.PACK_AB R37, R37, R114 ;  /* 0x000000722525723e */ /* 0x000fe200000010ff */
[----:B------:R-:W-:Y:S01]  /*8140*/  STSM.16.M88.4 [R7], R16 ;  /* 0x0000001007007844 */ /* 0x000fe20000000200 */
[----:B------:R-:W-:Y:S02]  /*8150*/  F2FP.BF16.F32.PACK_AB R38, R49, R48 ;  /* 0x000000303126723e */ /* 0x000fe400000010ff */
[----:B------:R-:W-:Y:S01]  /*8160*/  F2FP.BF16.F32.PACK_AB R39, R51, R50 ;  /* 0x000000323327723e */ /* 0x000fe200000010ff */
[----:B------:R-:W-:Y:S01]  /*8170*/  BAR.SYNC.DEFER_BLOCKING 0x0 ;  /* 0x0000000000007b1d */ /* 0x000fe20000010000 */
[----:B------:R-:W-:-:S02]  /*8180*/  F2FP.BF16.F32.PACK_AB R48, R117, R116 ;  /* 0x000000747530723e */ /* 0x000fc400000010ff */
        /* <DEDUP_REMOVED lines=8> */
[----:B------:R-:W-:Y:S02]  /*8210*/  F2FP.BF16.F32.PACK_AB R57, R127, R126 ;  /* 0x0000007e7f39723e */ /* 0x000fe400000010ff */
[----:B------:R-:W-:Y:S02]  /*8220*/  F2FP.BF16.F32.PACK_AB R58, R61, R60 ;  /* 0x0000003c3d3a723e */ /* 0x000fe400000010ff */
[----:B------:R-:W-:Y:S01]  /*8230*/  F2FP.BF16.F32.PACK_AB R59, R63, R62 ;  /* 0x0000003e3f3b723e */ /* 0x000fe200000010ff */
[----:B------:R-:W2:Y:S01]  /*8240*/  LDS.128 R12, [R87] ;  /* 0x00000000570c7984 */ /* 0x000ea20000000c00 */
[----:B------:R-:W-:-:S02]  /*8250*/  F2FP.BF16.F32.PACK_AB R52, R129, R128 ;  /* 0x000000808134723e */ /* 0x000fc400000010ff */
[----:B------:R-:W-:Y:S01]  /*8260*/  F2FP.BF16.F32.PACK_AB R53, R131, R130 ;  /* 0x000000828335723e */ /* 0x000fe200000010ff */
[----:B------:R-:W-:Y:S01]  /*8270*/  BAR.SYNC.DEFER_BLOCKING 0x0 ;  /* 0x0000000000007b1d */ /* 0x000fe20000010000 */
[----:B------:R-:W-:Y:S01]  /*8280*/  F2FP.BF16.F32.PACK_AB R54, R65, R64 ;  /* 0x000000404136723e */ /* 0x000fe200000010ff */
[----:B------:R-:W-:Y:S01]  /*8290*/  IMAD R64, R2, UR9, RZ ;  /* 0x0000000902407c24 */ /* 0x000fe2000f8e02ff */
[----:B------:R-:W-:Y:S01]  /*82a0*/  F2FP.BF16.F32.PACK_AB R55, R67, R66 ;  /* 0x000000424337723e */ /* 0x000fe200000010ff */
[----:B------:R-:W-:Y:S01]  /*82b0*/  UIMAD.WIDE UR8, UR8, 0x2, URZ ;  /* 0x00000002080878a5 */ /* 0x000fe2000f8e023f */
[----:B------:R-:W-:Y:S02]  /*82c0*/  F2FP.BF16.F32.PACK_AB R60, R133, R132 ;  /* 0x00000084853c723e */ /* 0x000fe400000010ff */
[----:B------:R-:W-:Y:S02]  /*82d0*/  F2FP.BF16.F32.PACK_AB R61, R135, R134 ;  /* 0x00000086873d723e */ /* 0x000fe400000010ff */
[----:B------:R-:W-:-:S02]  /*82e0*/  F2FP.BF16.F32.PACK_AB R62, R69, R68 ;  /* 0x00000044453e723e */ /* 0x000fc400000010ff */
[----:B------:R-:W-:Y:S01]  /*82f0*/  F2FP.BF16.F32.PACK_AB R63, R71, R70 ;  /* 0x00000046473f723e */ /* 0x000fe200000010ff */
[----:B------:R-:W3:Y:S01]  /*8300*/  LDC.64 R68, c[0x0][0x228] ;  /* 0x00008a00ff447b82 */ /* 0x000ee20000000a00 */
[----:B------:R-:W-:Y:S02]  /*8310*/  F2FP.BF16.F32.PACK_AB R136, R137, R136 ;  /* 0x000000888988723e */ /* 0x000fe400000010ff */
[----:B------:R-:W-:Y:S02]  /*8320*/  F2FP.BF16.F32.PACK_AB R137, R139, R138 ;  /* 0x0000008a8b89723e */ /* 0x000fe400000010ff */
[----:B------:R-:W-:Y:S01]  /*8330*/  F2FP.BF16.F32.PACK_AB R138, R73, R72 ;  /* 0x00000048498a723e */ /* 0x000fe200000010ff */
[----:B------:R-:W-:Y:S01]  /*8340*/  IMAD.SHL.U32 R73, R64, 0x2, RZ ;  /* 0x0000000240497824 */ /* 0x000fe200078e00ff */
[----:B------:R-:W-:Y:S02]  /*8350*/  F2FP.BF16.F32.PACK_AB R139, R75, R74 ;  /* 0x0000004a4b8b723e */ /* 0x000fe400000010ff */
[----:B------:R-:W-:Y:S01]  /*8360*/  F2FP.BF16.F32.PACK_AB R140, R141, R140 ;  /* 0x0000008c8d8c723e */ /* 0x000fe200000010ff */
[----:B------:R-:W4:Y:S01]  /*8370*/  LDC R75, c[0x0][0x278] ;  /* 0x00009e00ff4b7b82 */ /* 0x000f220000000800 */
[----:B------:R-:W-:Y:S01]  /*8380*/  F2FP.BF16.F32.PACK_AB R141, R143, R142 ;  /* 0x0000008e8f8d723e */ /* 0x000fe200000010ff */
[----:B------:R-:W-:Y:S01]  /*8390*/  STSM.16.M88.4 [R7], R20 ;  /* 0x0000001407007844 */ /* 0x000fe20000000200 */
[----:B------:R-:W-:-:S02]  /*83a0*/  F2FP.BF16.F32.PACK_AB R142, R77, R76 ;  /* 0x0000004c4d8e723e */ /* 0x000fc400000010ff */
[----:B------:R-:W-:-:S03]  /*83b0*/  F2FP.BF16.F32.PACK_AB R143, R79, R78 ;  /* 0x0000004e4f8f723e */ /* 0x000fc600000010ff */
[----:B------:R-:W-:Y:S01]  /*83c0*/  BAR.SYNC.DEFER_BLOCKING 0x0 ;  /* 0x0000000000007b1d */ /* 0x000fe20000010000 */
[----:B------:R-:W-:Y:S02]  /*83d0*/  F2FP.BF16.F32.PACK_AB R144, R145, R144 ;  /* 0x000000909190723e */ /* 0x000fe400000010ff */
[----:B------:R-:W-:Y:S02]  /*83e0*/  F2FP.BF16.F32.PACK_AB R145, R147, R146 ;  /* 0x000000929391723e */ /* 0x000fe400000010ff */
[----:B------:R-:W-:Y:S02]  /*83f0*/  F2FP.BF16.F32.PACK_AB R146, R81, R80 ;  /* 0x000000505192723e */ /* 0x000fe400000010ff */
[----:B------:R-:W-:Y:S02]  /*8400*/  F2FP.BF16.F32.PACK_AB R147, R35, R82 ;  /* 0x000000522393723e */ /* 0x000fe400000010ff */
[----:B---3--:R-:W-:Y:S01]  /*8410*/  IADD3 R72, P4, P5, R73, UR4, R68 ;  /* 0x0000000449487c10 */ /* 0x008fe2000fd9e044 */
[----:B------:R-:W-:Y:S01]  /*8420*/  IMAD.HI R68, R64, 0x2, RZ ;  /* 0x0000000240447827 */ /* 0x000fe200078e02ff */
[----:B------:R-:W-:Y:S01]  /*8430*/  F2FP.BF16.F32.PACK_AB R148, R149, R148 ;  /* 0x000000949594723e */ /* 0x000fe200000010ff */
[----:B------:R-:W-:Y:S01]  /*8440*/  ULDC UR4, c[0x0][0x27c] ;  /* 0x00009f0000047ab9 */ /* 0x000fe20000000800 */
[----:B------:R-:W-:Y:S01]  /*8450*/  F2FP.BF16.F32.PACK_AB R149, R151, R150 ;  /* 0x000000969795723e */ /* 0x000fe200000010ff */
[----:B------:R-:W-:Y:S01]  /*8460*/  UIMAD UR5, UR5, UR4, URZ ;  /* 0x00000004050572a4 */ /* 0x000fe2000f8e023f */
[----:B------:R-:W-:-:S02]  /*8470*/  IADD3.X R73, R68, UR9, R69, P4, P5 ;  /* 0x0000000944497c10 */ /* 0x000fc4000a7ea445 */
[----:B------:R-:W-:Y:S01]  /*8480*/  F2FP.BF16.F32.PACK_AB R150, R85, R84 ;  /* 0x000000545596723e */ /* 0x000fe200000010ff */
[----:B----4-:R-:W-:Y:S01]  /*8490*/  IMAD R85, R75, 0x6, RZ ;  /* 0x000000064b557824 */ /* 0x010fe200078e02ff */
[----:B------:R-:W-:Y:S01]  /*84a0*/  F2FP.BF16.F32.PACK_AB R151, R33, R34 ;  /* 0x000000222197723e */ /* 0x000fe200000010ff */
[C---:B------:R-:W-:Y:S01]  /*84b0*/  IMAD R91, R75.reuse, 0xc, RZ ;  /* 0x0000000c4b5b7824 */ /* 0x040fe200078e02ff */
[C---:B------:R-:W-:Y:S01]  /*84c0*/  SHF.L.U32 R77, R75.reuse, 0x1, RZ ;  /* 0x000000014b4d7819 */ /* 0x040fe200000006ff */
[C---:B------:R-:W-:Y:S01]  /*84d0*/  IMAD R89, R75.reuse, 0xa, RZ ;  /* 0x0000000a4b597824 */ /* 0x040fe200078e02ff */
[-C--:B------:R-:W-:Y:S01]  /*84e0*/  LEA R76, P5, R75, R72.reuse, 0x2 ;  /* 0x000000484b4c7211 */ /* 0x080fe200078a10ff */
[----:B------:R-:W3:Y:S01]  /*84f0*/  LDS.128 R16, [R87] ;  /* 0x0000000057107984 */ /* 0x000ee20000000c00 */
[-C--:B------:R-:W-:Y:S01]  /*8500*/  IADD3 R34, P4, R77, R72.reuse, RZ ;  /* 0x000000484d227210 */ /* 0x080fe20007f9e0ff */
[C---:B------:R-:W-:Y:S01]  /*8510*/  IMAD R93, R75.reuse, 0x12, RZ ;  /* 0x000000124b5d7824 */ /* 0x040fe200078e02ff */
[----:B0-----:R-:W-:Y:S01]  /*8520*/  PRMT R74, R8, 0x7632, R74 ;  /* 0x00007632084a7816 */ /* 0x001fe2000000004a */
[----:B------:R-:W-:Y:S01]  /*8530*/  BAR.SYNC.DEFER_BLOCKING 0x0 ;  /* 0x0000000000007b1d */ /* 0x000fe20000010000 */
[CC--:B------:R-:W-:Y:S01]  /*8540*/  LEA.HI.X.SX32 R35, R75.reuse, R73.reuse, 0x1, P4 ;  /* 0x000000494b237211 */ /* 0x0c0fe200020f0eff */
[----:B------:R-:W-:Y:S01]  /*8550*/  IMAD R95, R75, 0x14, RZ ;  /* 0x000000144b5f7824 */ /* 0x000fe200078e02ff */
[-C--:B------:R-:W-:Y:S01]  /*8560*/  LEA.HI.X.SX32 R77, R77, R73.reuse, 0x1, P5 ;  /* 0x000000494d4d7211 */ /* 0x080fe200028f0eff */
[----:B------:R-:W-:Y:S01]  /*8570*/  IMAD R97, R75, 0x1a, RZ ;  /* 0x0000001a4b617824 */ /* 0x000fe200078e02ff */
[-C--:B------:R-:W-:Y:S01]  /*8580*/  IADD3 R78, P5, R85, R72.reuse, RZ ;  /* 0x00000048554e7210 */ /* 0x080fe20007fbe0ff */
[C---:B------:R-:W-:Y:S01]  /*8590*/  IMAD R99, R75.reuse, 0x1c, RZ ;  /* 0x0000001c4b637824 */ /* 0x040fe200078e02ff */
[C---:B------:R-:W-:Y:S01]  /*85a0*/  SHF.L.U32 R33, R75.reuse, 0x2, RZ ;  /* 0x000000024b217819 */ /* 0x040fe200000006ff */
[C---:B------:R-:W-:Y:S01]  /*85b0*/  IMAD R103, R75.reuse, 0x2c, RZ ;  /* 0x0000002c4b677824 */ /* 0x040fe200078e02ff */
[C---:B------:R-:W-:Y:S01]  /*85c0*/  LEA R80, P4, R75.reuse, R72, 0x3 ;  /* 0x000000484b507211 */ /* 0x040fe200078818ff */
[----:B------:R-:W-:Y:S01]  /*85d0*/  IMAD R105, R75, 0x30, RZ ;  /* 0x000000304b697824 */ /* 0x000fe200078e02ff */
[----:B------:R-:W-:Y:S01]  /*85e0*/  PRMT R82, R11, 0x7632, R82 ;  /* 0x000076320b527816 */ /* 0x000fe20000000052 */
[----:B------:R-:W-:Y:S01]  /*85f0*/  IMAD R107, R75, 0x32, RZ ;  /* 0x000000324b6b7824 */ /* 0x000fe200078e02ff */
[----:B------:R-:W-:Y:S01]  /*8600*/  LEA.HI.X.SX32 R81, R33, R73, 0x1, P4 ;  /* 0x0000004921517211 */ /* 0x000fe200020f0eff */
[C---:B------:R-:W-:Y:S01]  /*8610*/  IMAD.SHL.U32 R33, R75.reuse, 0x8, RZ ;  /* 0x000000084b217824 */ /* 0x040fe200078e00ff */
[----:B------:R-:W-:Y:S01]  /*8620*/  FSEL R86, R86, -INF , P0 ;  /* 0xff80000056567808 */ /* 0x000fe20000000000 */
[C---:B------:R-:W-:Y:S01]  /*8630*/  IMAD R109, R75.reuse, 0x34, RZ ;  /* 0x000000344b6d7824 */ /* 0x040fe200078e02ff */
[----:B------:R-:W-:Y:S01]  /*8640*/  SHF.L.U32 R0, R0, 0x1, RZ ;  /* 0x0000000100007819 */ /* 0x000fe200000006ff */
[----:B------:R-:W-:-:S02]  /*8650*/  IMAD R111, R75, 0x36, RZ ;  /* 0x000000364b6f7824 */ /* 0x000fc400078e02ff */
[C---:B------:R-:W-:Y:S02]  /*8660*/  IMAD R113, R75.reuse, 0x38, RZ ;  /* 0x000000384b717824 */ /* 0x040fe400078e02ff */
[C---:B------:R-:W-:Y:S01]  /*8670*/  IMAD R115, R75.reuse, 0x3a, RZ ;  /* 0x0000003a4b737824 */ /* 0x040fe200078e02ff */
[----:B------:R-:W-:Y:S01]  /*8680*/  STSM.16.M88.4 [R7], R24 ;  /* 0x0000001807007844 */ /* 0x000fe20000000200 */
[C---:B------:R-:W-:Y:S02]  /*8690*/  IMAD R117, R75.reuse, 0x3c, RZ ;  /* 0x0000003c4b757824 */ /* 0x040fe400078e02ff */
[C---:B------:R-:W-:Y:S01]  /*86a0*/  IMAD R119, R75.reuse, 0x3e, RZ ;  /* 0x0000003e4b777824 */ /* 0x040fe200078e02ff */
[----:B------:R-:W-:Y:S01]  /*86b0*/  BAR.SYNC.DEFER_BLOCKING 0x0 ;  /* 0x0000000000007b1d */ /* 0x000fe20000010000 */
[C---:B------:R-:W-:Y:S02]  /*86c0*/  IMAD R121, R75.reuse, 0x42, RZ ;  /* 0x000000424b797824 */ /* 0x040fe400078e02ff */
[----:B------:R-:W-:-:S02]  /*86d0*/  IMAD R123, R75, 0x44, RZ ;  /* 0x000000444b7b7824 */ /* 0x000fc400078e02ff */
[C---:B------:R-:W-:Y:S02]  /*86e0*/  IMAD R125, R75.reuse, 0x46, RZ ;  /* 0x000000464b7d7824 */ /* 0x040fe400078e02ff */
[C---:B------:R-:W-:Y:S02]  /*86f0*/  IMAD R127, R75.reuse, 0x48, RZ ;  /* 0x000000484b7f7824 */ /* 0x040fe400078e02ff */
[C---:B------:R-:W-:Y:S01]  /*8700*/  IMAD R129, R75.reuse, 0x4a, RZ ;  /* 0x0000004a4b817824 */ /* 0x040fe200078e02ff */
[----:B------:R-:W0:Y:S01]  /*8710*/  LDS.128 R20, [R87] ;  /* 0x0000000057147984 */ /* 0x000e220000000c00 */
[----:B------:R-:W-:Y:S06]  /*8720*/  BAR.SYNC.DEFER_BLOCKING 0x0 ;  /* 0x0000000000007b1d */ /* 0x000fec0000010000 */
[----:B------:R-:W-:Y:S02]  /*8730*/  STSM.16.M88.4 [R7], R28 ;  /* 0x0000001c07007844 */ /* 0x000fe40000000200 */
[----:B------:R-:W-:Y:S06]  /*8740*/  BAR.SYNC.DEFER_BLOCKING 0x0 ;  /* 0x0000000000007b1d */ /* 0x000fec0000010000 */
[----:B------:R-:W-:Y:S02]  /*8750*/  LDS.128 R24, [R87] ;  /* 0x0000000057187984 */ /* 0x000fe40000000c00 */
        /* <DEDUP_REMOVED lines=11> */
[----:B------:R-:W4:Y:S02]  /*8810*/  LDS.128 R36, [R87] ;  /* 0x0000000057247984 */ /* 0x000f240000000c00 */
[----:B------:R-:W-:Y:S06]  /*8820*/  BAR.SYNC.DEFER_BLOCKING 0x0 ;  /* 0x0000000000007b1d */ /* 0x000fec0000010000 */
[----:B------:R-:W-:Y:S02]  /*8830*/  STSM.16.M88.4 [R7], R44 ;  /* 0x0000002c07007844 */ /* 0x000fe40000000200 */
[----:B------:R-:W-:Y:S06]  /*8840*/  BAR.SYNC.DEFER_BLOCKING 0x0 ;  /* 0x0000000000007b1d */ /* 0x000fec0000010000 */
[----:B------:R-:W5:Y:S02]  /*8850*/  LDS.128 R48, [R87] ;  /* 0x0000000057307984 */ /* 0x000f640000000c00 */
        /* <DEDUP_REMOVED lines=15> */
[----:B------:R-:W5:Y:S02]  /*8950*/  LDS.128 R60, [R87] ;  /* 0x00000000573c7984 */ /* 0x000f640000000c00 */
        /* <DEDUP_REMOVED lines=9> */
[----:B------:R1:W-:Y:S02]  /*89f0*/  STSM.16.M88.4 [R7], R148 ;  /* 0x0000009407007844 */ /* 0x0003e40000000200 */
[----:B------:R-:W-:Y:S01]  /*8a00*/  BAR.SYNC.DEFER_BLOCKING 0x0 ;  /* 0x0000000000007b1d */ /* 0x000fe20000010000 */
[----:B-1----:R-:W-:-:S05]  /*8a10*/  IMAD R7, R75, 0x3, RZ ;  /* 0x000000034b077824 */ /* 0x002fca00078e02ff */
[----:B------:R-:W-:Y:S01]  /*8a20*/  LEA.HI.X.SX32 R79, R7, R73, 0x1, P5 ;  /* 0x00000049074f7211 */ /* 0x000fe200028f0eff */
[----:B------:R-:W-:Y:S01]  /*8a30*/  IMAD R7, R75, 0x5, RZ ;  /* 0x000000054b077824 */ /* 0x000fe200078e02ff */
[----:B------:R1:W-:Y:S04]  /*8a40*/  STG.E.U16 desc[UR48][R72.64], R8 ;  /* 0x0000000848007986 */ /* 0x0003e8000c101530 */
[----:B------:R2:W-:Y:S04]  /*8a50*/  STG.E.U16 desc[UR48][R34.64], R74 ;  /* 0x0000004a22007986 */ /* 0x0005e8000c101530 */
[----:B------:R3:W-:Y:S01]  /*8a60*/  STG.E.U16 desc[UR48][R76.64], R9 ;  /* 0x000000094c007986 */ /* 0x0007e2000c101530 */
[----:B-1----:R-:W-:-:S02]  /*8a70*/  IADD3 R8, P6, R91, R72, RZ ;  /* 0x000000485b087210 */ /* 0x002fc40007fde0ff */
[----:B--2---:R-:W-:Y:S02]  /*8a80*/  PRMT R35, R9, 0x7632, R35 ;  /* 0x0000763209237816 */ /* 0x004fe40000000023 */
[----:B------:R-:W-:Y:S02]  /*8a90*/  IADD3 R34, P5, R89, R72, RZ ;  /* 0x0000004859227210 */ /* 0x000fe40007fbe0ff */
[----:B---3--:R-:W-:Y:S01]  /*8aa0*/  LEA.HI.X.SX32 R9, R85, R73, 0x1, P6 ;  /* 0x0000004955097211 */ /* 0x008fe200030f0eff */
[----:B------:R-:W-:Y:S01]  /*8ab0*/  IMAD R85, R75, 0xe, RZ ;  /* 0x0000000e4b557824 */ /* 0x000fe200078e02ff */
[----:B------:R1:W-:Y:S01]  /*8ac0*/  STG.E.U16 desc[UR48][R78.64], R35 ;  /* 0x000000234e007986 */ /* 0x0003e2000c101530 */
[----:B------:R-:W-:-:S03]  /*8ad0*/  PRMT R74, R10, 0x7632, R74 ;  /* 0x000076320a4a7816 */ /* 0x000fc6000000004a */
[-C--:B------:R-:W-:Y:S01]  /*8ae0*/  IADD3 R76, P4, R85, R72.reuse, RZ ;  /* 0x00000048554c7210 */ /* 0x080fe20007f9e0ff */
[----:B------:R2:W-:Y:S01]  /*8af0*/  STG.E.U16 desc[UR48][R80.64], R10 ;  /* 0x0000000a50007986 */ /* 0x0005e2000c101530 */
[----:B-1----:R-:W-:Y:S01]  /*8b00*/  LEA.HI.X.SX32 R35, R7, R73, 0x1, P5 ;  /* 0x0000004907237211 */ /* 0x002fe200028f0eff */
[C---:B------:R-:W-:Y:S01]  /*8b10*/  IMAD R7, R75.reuse, 0x7, RZ ;  /* 0x000000074b077824 */ /* 0x040fe200078e02ff */
[----:B------:R-:W-:-:S03]  /*8b20*/  LEA R78, P5, R75, R72, 0x4 ;  /* 0x000000484b4e7211 */ /* 0x000fc600078a20ff */
[----:B------:R1:W-:Y:S01]  /*8b30*/  STG.E.U16 desc[UR48][R34.64], R74 ;  /* 0x0000004a22007986 */ /* 0x0003e2000c101530 */
[-C--:B------:R-:W-:Y:S01]  /*8b40*/  LEA.HI.X.SX32 R77, R7, R73.reuse, 0x1, P4 ;  /* 0x00000049074d7211 */ /* 0x080fe200020f0eff */
[----:B------:R-:W-:Y:S01]  /*8b50*/  IMAD R7, R75, 0x9, RZ ;  /* 0x000000094b077824 */ /* 0x000fe200078e02ff */
[----:B------:R-:W-:Y:S01]  /*8b60*/  LEA.HI.X.SX32 R79, R33, R73, 0x1, P5 ;  /* 0x00000049214f7211 */ /* 0x000fe200028f0eff */
[----:B------:R3:W-:Y:S01]  /*8b70*/  STG.E.U16 desc[UR48][R8.64], R11 ;  /* 0x0000000b08007986 */ /* 0x0007e2000c101530 */
[C---:B--2---:R-:W-:Y:S01]  /*8b80*/  IMAD R81, R75.reuse, 0x16, RZ ;  /* 0x000000164b517824 */ /* 0x044fe200078e02ff */
[----:B------:R-:W-:Y:S02]  /*8b90*/  SHF.L.U32 R33, R75, 0x4, RZ ;  /* 0x000000044b217819 */ /* 0x000fe400000006ff */
[----:B------:R-:W-:Y:S01]  /*8ba0*/  STG.E.U16 desc[UR48][R76.64], R82 ;  /* 0x000000524c007986 */ /* 0x000fe2000c101530 */
[----:B-1----:R-:W-:-:S03]  /*8bb0*/  IADD3 R34, P4, R93, R72, RZ ;  /* 0x000000485d227210 */ /* 0x002fc60007f9e0ff */
[----:B------:R1:W-:Y:S01]  /*8bc0*/  STG.E.U16 desc[UR48][R78.64], R12 ;  /* 0x0000000c4e007986 */ /* 0x0003e2000c101530 */
[----:B------:R-:W-:Y:S02]  /*8bd0*/  PRMT R74, R15, 0x7632, R74 ;  /* 0x000076320f4a7816 */ /* 0x000fe4000000004a */
[-C--:B---3--:R-:W-:Y:S02]  /*8be0*/  IADD3 R8, P5, R95, R72.reuse, RZ ;  /* 0x000000485f087210 */ /* 0x088fe40007fbe0ff */
[-C--:B------:R-:W-:Y:S01]  /*8bf0*/  LEA.HI.X.SX32 R35, R7, R73.reuse, 0x1, P4 ;  /* 0x0000004907237211 */ /* 0x080fe200020f0eff */
[----:B------:R-:W-:Y:S01]  /*8c00*/  IMAD R7, R75, 0xb, RZ ;  /* 0x0000000b4b077824 */ /* 0x000fe200078e02ff */
[----:B------:R-:W-:Y:S02]  /*8c10*/  PRMT R11, R12, 0x7632, R11 ;  /* 0x000076320c0b7816 */ /* 0x000fe4000000000b */
[----:B------:R-:W-:Y:S01]  /*8c20*/  LEA.HI.X.SX32 R9, R89, R73, 0x1, P5 ;  /* 0x0000004959097211 */ /* 0x000fe200028f0eff */
[----:B------:R-:W-:Y:S01]  /*8c30*/  IMAD R89, R75, 0x18, RZ ;  /* 0x000000184b597824 */ /* 0x000fe200078e02ff */
[-C--:B------:R-:W-:Y:S01]  /*8c40*/  IADD3 R10, P5, R81, R72.reuse, RZ ;  /* 0x00000048510a7210 */ /* 0x080fe20007fbe0ff */
[----:B------:R2:W-:Y:S01]  /*8c50*/  STG.E.U16 desc[UR48][R34.64], R11 ;  /* 0x0000000b22007986 */ /* 0x0005e2000c101530 */
[----:B-1----:R-:W-:Y:S01]  /*8c60*/  IMAD R79, R75, 0x1e, RZ ;  /* 0x0000001e4b4f7824 */ /* 0x002fe200078e02ff */
[----:B------:R-:W-:-:S02]  /*8c70*/  IADD3 R12, P6, R99, R72, RZ ;  /* 0x00000048630c7210 */ /* 0x000fc40007fde0ff */
[----:B------:R1:W-:Y:S01]  /*8c80*/  STG.E.U16 desc[UR48][R8.64], R13 ;  /* 0x0000000d08007986 */ /* 0x0003e2000c101530 */
[----:B------:R-:W-:-:S04]  /*8c90*/  IADD3 R76, P4, R89, R72, RZ ;  /* 0x00000048594c7210 */ /* 0x000fc80007f9e0ff */
[-C--:B------:R-:W-:Y:S01]  /*8ca0*/  LEA.HI.X.SX32 R77, R91, R73.reuse, 0x1, P4 ;  /* 0x000000495b4d7211 */ /* 0x080fe200020f0eff */
[----:B------:R-:W-:Y:S01]  /*8cb0*/  IMAD R91, R75, 0x24, RZ ;  /* 0x000000244b5b7824 */ /* 0x000fe200078e02ff */
[-C--:B--2---:R-:W-:Y:S01]  /*8cc0*/  LEA.HI.X.SX32 R11, R7, R73.reuse, 0x1, P5 ;  /* 0x00000049070b7211 */ /* 0x084fe200028f0eff */
[----:B------:R-:W-:Y:S01]  /*8cd0*/  IMAD R7, R75, 0xd, RZ ;  /* 0x0000000d4b077824 */ /* 0x000fe200078e02ff */
[----:B-1----:R-:W-:Y:S02]  /*8ce0*/  PRMT R9, R13, 0x7632, R9 ;  /* 0x000076320d097816 */ /* 0x002fe40000000009 */
[----:B------:R-:W-:Y:S02]  /*8cf0*/  IADD3 R8, P5, R97, R72, RZ ;  /* 0x0000004861087210 */ /* 0x000fe40007fbe0ff */
[----:B------:R-:W-:Y:S01]  /*8d00*/  LEA.HI.X.SX32 R13, R85, R73, 0x1, P6 ;  /* 0x00000049550d7211 */ /* 0x000fe200030f0eff */
[----:B------:R1:W-:Y:S01]  /*8d10*/  STG.E.U16 desc[UR48][R10.64], R9 ;  /* 0x000000090a007986 */ /* 0x0003e2000c101530 */
[----:B------:R-:W-:-:S03]  /*8d20*/  IMAD R85, R75, 0x22, RZ ;  /* 0x000000224b557824 */ /* 0x000fc600078e02ff */
[----:B------:R2:W-:Y:S01]  /*8d30*/  STG.E.U16 desc[UR48][R76.64], R14 ;  /* 0x0000000e4c007986 */ /* 0x0005e2000c101530 */
[-C--:B-1----:R-:W-:Y:S01]  /*8d40*/  LEA.HI.X.SX32 R9, R7, R73.reuse, 0x1, P5 ;  /* 0x0000004907097211 */ /* 0x082fe200028f0eff */
[----:B------:R-:W-:Y:S01]  /*8d50*/  IMAD R7, R75, 0xf, RZ ;  /* 0x0000000f4b077824 */ /* 0x000fe200078e02ff */
[----:B------:R-:W-:Y:S02]  /*8d60*/  PRMT R11, R14, 0x7632, R11 ;  /* 0x000076320e0b7816 */ /* 0x000fe4000000000b */
[-C--:B------:R-:W-:Y:S01]  /*8d70*/  IADD3 R10, P4, R79, R72.reuse, RZ ;  /* 0x000000484f0a7210 */ /* 0x080fe20007f9e0ff */
[----:B--2---:R-:W-:Y:S01]  /*8d80*/  IMAD R77, R75, 0x28, RZ ;  /* 0x000000284b4d7824 */ /* 0x004fe200078e02ff */
[-C--:B------:R-:W-:Y:S01]  /*8d90*/  LEA R34, P5, R101, R72.reuse, 0x5 ;  /* 0x0000004865227211 */ /* 0x080fe200078a28ff */
[----:B------:R1:W-:Y:S01]  /*8da0*/  STG.E.U16 desc[UR48][R8.64], R11 ;  /* 0x0000000b08007986 */ /* 0x0003e2000c101530 */
[----:B------:R-:W-:Y:S02]  /*8db0*/  IMAD R101, R75, 0x4e, RZ ;  /* 0x0000004e4b657824 */ /* 0x000fe400078e02ff */
[-C--:B------:R-:W-:Y:S01]  /*8dc0*/  LEA.HI.X.SX32 R35, R33, R73.reuse, 0x1, P5 ;  /* 0x0000004921237211 */ /* 0x080fe200028f0eff */
[----:B------:R2:W-:Y:S01]  /*8dd0*/  STG.E.U16 desc[UR48][R12.64], R15 ;  /* 0x0000000f0c007986 */ /* 0x0005e2000c101530 */
[----:B------:R-:W-:Y:S01]  /*8de0*/  IMAD R33, R75, 0x26, RZ ;  /* 0x000000264b217824 */ /* 0x000fe200078e02ff */
[----:B-1----:R-:W-:Y:S01]  /*8df0*/  LEA.HI.X.SX32 R11, R7, R73, 0x1, P4 ;  /* 0x00000049070b7211 */ /* 0x002fe200020f0eff */
[----:B------:R-:W-:Y:S01]  /*8e00*/  IMAD R7, R75, 0x11, RZ ;  /* 0x000000114b077824 */ /* 0x000fe200078e02ff */
[----:B------:R-:W-:-:S02]  /*8e10*/  IADD3 R8, P4, R85, R72, RZ ;  /* 0x0000004855087210 */ /* 0x000fc40007f9e0ff */
[-C--:B--2---:R-:W-:Y:S01]  /*8e20*/  IADD3 R12, P5, R91, R72.reuse, RZ ;  /* 0x000000485b0c7210 */ /* 0x084fe20007fbe0ff */
[----:B------:R1:W-:Y:S01]  /*8e30*/  STG.E.U16 desc[UR48][R10.64], R74 ;  /* 0x0000004a0a007986 */ /* 0x0003e2000c101530 */
[-C--:B------:R-:W-:Y:S01]  /*8e40*/  LEA.HI.X.SX32 R9, R7, R73.reuse, 0x1, P4 ;  /* 0x0000004907097211 */ /* 0x080fe200020f0eff */
[----:B------:R-:W-:Y:S01]  /*8e50*/  IMAD R7, R75, 0x13, RZ ;  /* 0x000000134b077824 */ /* 0x000fe200078e02ff */
[----:B------:R-:W-:Y:S01]  /*8e60*/  LEA.HI.X.SX32 R13, R93, R73, 0x1, P5 ;  /* 0x000000495d0d7211 */ /* 0x000fe200028f0eff */
[----:B------:R-:W-:Y:S01]  /*8e70*/  IMAD R93, R75, 0x2a, RZ ;  /* 0x0000002a4b5d7824 */ /* 0x000fe200078e02ff */
[----:B------:R2:W-:Y:S01]  /*8e80*/  STG.E.U16 desc[UR48][R34.64], R16 ;  /* 0x0000001022007986 */ /* 0x0005e2000c101530 */
[----:B------:R-:W-:-:S04]  /*8e90*/  IADD3 R14, P4, R77, R72, RZ ;  /* 0x000000484d0e7210 */ /* 0x000fc80007f9e0ff */
[----:B------:R-:W-:Y:S01]  /*8ea0*/  LEA.HI.X.SX32 R15, R95, R73, 0x1, P4 ;  /* 0x000000495f0f7211 */ /* 0x000fe200020f0eff */
[----:B------:R-:W-:Y:S01]  /*8eb0*/  IMAD R95, R75, 0x50, RZ ;  /* 0x000000504b5f7824 */ /* 0x000fe200078e02ff */
[----:B-1----:R-:W-:Y:S02]  /*8ec0*/  PRMT R11, R16, 0x7632, R11 ;  /* 0x00007632100b7816 */ /* 0x002fe4000000000b */
[----:B------:R-:W-:-:S03]  /*8ed0*/  IADD3 R10, P5, R33, R72, RZ ;  /* 0x00000048210a7210 */ /* 0x000fc60007fbe0ff */
[----:B------:R1:W-:Y:S01]  /*8ee0*/  STG.E.U16 desc[UR48][R8.64], R11 ;  /* 0x0000000b08007986 */ /* 0x0003e2000c101530 */
[----:B--2---:R-:W-:Y:S01]  /*8ef0*/  IMAD R35, R75, 0x2e, RZ ;  /* 0x0000002e4b237824 */ /* 0x004fe200078e02ff */
[-C--:B------:R-:W-:Y:S02]  /*8f00*/  IADD3 R16, P4, R105, R72.reuse, RZ ;  /* 0x0000004869107210 */ /* 0x080fe40007f9e0ff */
[----:B------:R2:W-:Y:S01]  /*8f10*/  STG.E.U16 desc[UR48][R12.64], R17 ;  /* 0x000000110c007986 */ /* 0x0005e2000c101530 */
[----:B-1----:R-:W-:Y:S02]  /*8f20*/  PRMT R9, R17, 0x7632, R9 ;  /* 0x0000763211097816 */ /* 0x002fe40000000009 */
[-C--:B------:R-:W-:Y:S01]  /*8f30*/  LEA.HI.X.SX32 R11, R7, R73.reuse, 0x1, P5 ;  /* 0x00000049070b7211 */ /* 0x080fe200028f0eff */
[----:B------:R-:W-:Y:S01]  /*8f40*/  IMAD R7, R75, 0x15, RZ ;  /* 0x000000154b077824 */ /* 0x000fe200078e02ff */
[-C--:B------:R-:W-:Y:S02]  /*8f50*/  IADD3 R8, P5, R93, R72.reuse, RZ ;  /* 0x000000485d087210 */ /* 0x080fe40007fbe0ff */
[----:B--2---:R-:W-:Y:S01]  /*8f60*/  IADD3 R12, P6, R103, R72, RZ ;  /* 0x00000048670c7210 */ /* 0x004fe20007fde0ff */
[----:B------:R1:W-:Y:S01]  /*8f70*/  STG.E.U16 desc[UR48][R10.64], R9 ;  /* 0x000000090a007986 */ /* 0x0003e2000c101530 */
[-C--:B------:R-:W-:Y:S01]  /*8f80*/  LEA.HI.X.SX32 R17, R89, R73.reuse, 0x1, P4 ;  /* 0x0000004959117211 */ /* 0x080fe200020f0eff */
[----:B------:R-:W-:Y:S01]  /*8f90*/  IMAD R89, R75, 0x58, RZ ;  /* 0x000000584b597824 */ /* 0x000fe200078e02ff */
[-C--:B------:R-:W-:Y:S01]  /*8fa0*/  LEA.HI.X.SX32 R13, R81, R73.reuse, 0x1, P6 ;  /* 0x00000049510d7211 */ /* 0x080fe200030f0eff */
[----:B------:R2:W-:Y:S01]  /*8fb0*/  STG.E.U16 desc[UR48][R14.64], R18 ;  /* 0x000000120e007986 */ /* 0x0005e2000c101530 */
[----:B------:R-:W-:Y:S01]  /*8fc0*/  IMAD R81, R75, 0x5e, RZ ;  /* 0x0000005e4b517824 */ /* 0x000fe200078e02ff */
[----:B-1----:R-:W-:Y:S01]  /*8fd0*/  LEA.HI.X.SX32 R9, R7, R73, 0x1, P5 ;  /* 0x0000004907097211 */ /* 0x002fe200028f0eff */
[----:B------:R-:W-:Y:S01]  /*8fe0*/  IMAD R7, R75, 0x17, RZ ;  /* 0x000000174b077824 */ /* 0x000fe200078e02ff */
[----:B------:R-:W-:-:S02]  /*8ff0*/  PRMT R11, R18, 0x7632, R11 ;  /* 0x00007632120b7816 */ /* 0x000fc4000000000b */
[-C--:B------:R-:W-:Y:S02]  /*9000*/  IADD3 R10, P5, R35, R72.reuse, RZ ;  /* 0x00000048230a7210 */ /* 0x080fe40007fbe0ff */
[----:B--2---:R-:W-:Y:S01]  /*9010*/  PRMT R15, R19, 0x7632, R15 ;  /* 0x00007632130f7816 */ /* 0x004fe2000000000f */
[----:B------:R1:W-:Y:S01]  /*9020*/  STG.E.U16 desc[UR48][R8.64], R11 ;  /* 0x0000000b08007986 */ /* 0x0003e2000c101530 */
[----:B------:R-:W-:-:S03]  /*9030*/  IADD3 R14, P6, R109, R72, RZ ;  /* 0x000000486d0e7210 */ /* 0x000fc60007fde0ff */
[----:B------:R2:W-:Y:S01]  /*9040*/  STG.E.U16 desc[UR48][R12.64], R19 ;  /* 0x000000130c007986 */ /* 0x0005e2000c101530 */
[-C--:B-1----:R-:W-:Y:S01]  /*9050*/  LEA.HI.X.SX32 R11, R7, R73.reuse, 0x1, P5 ;  /* 0x00000049070b7211 */ /* 0x082fe200028f0eff */
[----:B------:R-:W-:Y:S01]  /*9060*/  IMAD R7, R75, 0x19, RZ ;  /* 0x000000194b077824 */ /* 0x000fe200078e02ff */
[-C--:B------:R-:W-:Y:S01]  /*9070*/  IADD3 R8, P5, R107, R72.reuse, RZ ;  /* 0x000000486b087210 */ /* 0x080fe20007fbe0ff */
[----:B--2---:R-:W1:Y:S02]  /*9080*/  LDC R19, c[0x0][0x278] ;  /* 0x00009e00ff137b82 */ /* 0x004e640000000800 */
[----:B------:R2:W-:Y:S01]  /*9090*/  STG.E.U16 desc[UR48][R10.64], R15 ;  /* 0x0000000f0a007986 */ /* 0x0005e2000c101530 */
[-C--:B------:R-:W-:Y:S01]  /*90a0*/  LEA.HI.X.SX32 R9, R7, R73.reuse, 0x1, P5 ;  /* 0x0000004907097211 */ /* 0x080fe200028f0eff */
[----:B------:R-:W-:Y:S01]  /*90b0*/  IMAD R7, R75, 0x1b, RZ ;  /* 0x0000001b4b077824 */ /* 0x000fe200078e02ff */
[----:B------:R-:W-:Y:S01]  /*90c0*/  IADD3 R12, P4, R113, R72, RZ ;  /* 0x00000048710c7210 */ /* 0x000fe20007f9e0ff */
[----:B0-----:R0:W-:Y:S03]  /*90d0*/  STG.E.U16 desc[UR48][R16.64], R20 ;  /* 0x0000001410007986 */ /* 0x0011e6000c101530 */
[----:B------:R-:W-:Y:S01]  /*90e0*/  LEA.HI.X.SX32 R13, R99, R73, 0x1, P4 ;  /* 0x00000049630d7211 */ /* 0x000fe200020f0eff */
[----:B------:R-:W-:Y:S01]  /*90f0*/  IMAD R99, R75, 0x4c, RZ ;  /* 0x0000004c4b637824 */ /* 0x000fe200078e02ff */
[----:B--2---:R-:W-:-:S02]  /*9100*/  PRMT R11, R20, 0x7632, R11 ;  /* 0x00007632140b7816 */ /* 0x004fc4000000000b */
[-C--:B------:R-:W-:Y:S02]  /*9110*/  IADD3 R10, P5, R111, R72.reuse, RZ ;  /* 0x000000486f0a7210 */ /* 0x080fe40007fbe0ff */
[-C--:B------:R-:W-:Y:S01]  /*9120*/  LEA.HI.X.SX32 R15, R97, R73.reuse, 0x1, P6 ;  /* 0x00000049610f7211 */ /* 0x080fe200030f0eff */
[----:B------:R2:W-:Y:S01]  /*9130*/  STG.E.U16 desc[UR48][R8.64], R11 ;  /* 0x0000000b08007986 */ /* 0x0005e2000c101530 */
[C---:B0-----:R-:W-:Y:S01]  /*9140*/  SHF.L.U32 R17, R75.reuse, 0x5, RZ ;  /* 0x000000054b117819 */ /* 0x041fe200000006ff */
[----:B------:R-:W-:Y:S01]  /*9150*/  IMAD R97, R75, 0x52, RZ ;  /* 0x000000524b617824 */ /* 0x000fe200078e02ff */
[----:B----4-:R-:W-:Y:S01]  /*9160*/  PRMT R20, R38, 0x7632, R20 ;  /* 0x0000763226147816 */ /* 0x010fe20000000014 */
[----:B------:R0:W-:Y:S01]  /*9170*/  STG.E.U16 desc[UR48][R14.64], R21 ;  /* 0x000000150e007986 */ /* 0x0001e2000c101530 */
[----:B--2---:R-:W-:Y:S02]  /*9180*/  PRMT R9, R21, 0x7632, R9 ;  /* 0x0000763215097816 */ /* 0x004fe40000000009 */
[-C--:B------:R-:W-:Y:S01]  /*9190*/  LEA.HI.X.SX32 R11, R7, R73.reuse, 0x1, P5 ;  /* 0x00000049070b7211 */ /* 0x080fe200028f0eff */
[----:B------:R-:W-:Y:S01]  /*91a0*/  IMAD R7, R75, 0x1d, RZ ;  /* 0x0000001d4b077824 */ /* 0x000fe200078e02ff */
[-C--:B------:R-:W-:Y:S01]  /*91b0*/  IADD3 R8, P5, R115, R72.reuse, RZ ;  /* 0x0000004873087210 */ /* 0x080fe20007fbe0ff */
[----:B0-----:R-:W-:Y:S01]  /*91c0*/  IMAD R21, R75, 0x70, RZ ;  /* 0x000000704b157824 */ /* 0x001fe200078e02ff */
[----:B------:R-:W-:Y:S01]  /*91d0*/  IADD3 R14, P6, R117, R72, RZ ;  /* 0x00000048750e7210 */ /* 0x000fe20007fde0ff */
[----:B------:R0:W-:Y:S03]  /*91e0*/  STG.E.U16 desc[UR48][R10.64], R9 ;  /* 0x000000090a007986 */ /* 0x0001e6000c101530 */
[-C--:B------:R-:W-:Y:S01]  /*91f0*/  LEA.HI.X.SX32 R15, R79, R73.reuse, 0x1, P6 ;  /* 0x000000494f0f7211 */ /* 0x080fe200030f0eff */
[----:B------:R2:W-:Y:S01]  /*9200*/  STG.E.U16 desc[UR48][R12.64], R22 ;  /* 0x000000160c007986 */ /* 0x0005e2000c101530 */
[----:B------:R-:W-:Y:S01]  /*9210*/  IMAD R79, R75, 0x66, RZ ;  /* 0x000000664b4f7824 */ /* 0x000fe200078e02ff */
[----:B0-----:R-:W-:Y:S01]  /*9220*/  LEA.HI.X.SX32 R9, R7, R73, 0x1, P5 ;  /* 0x0000004907097211 */ /* 0x001fe200028f0eff */
[----:B------:R-:W-:Y:S01]  /*9230*/  IMAD R7, R75, 0x1f, RZ ;  /* 0x0000001f4b077824 */ /* 0x000fe200078e02ff */
[----:B------:R-:W-:-:S02]  /*9240*/  PRMT R11, R22, 0x7632, R11 ;  /* 0x00007632160b7816 */ /* 0x000fc4000000000b */
[-C--:B------:R-:W-:Y:S02]  /*9250*/  IADD3 R10, P4, R119, R72.reuse, RZ ;  /* 0x00000048770a7210 */ /* 0x080fe40007f9e0ff */
[-C--:B-1----:R-:W-:Y:S01]  /*9260*/  LEA R16, P5, R19, R72.reuse, 0x6 ;  /* 0x0000004813107211 */ /* 0x082fe200078a30ff */
[----:B------:R0:W-:Y:S01]  /*9270*/  STG.E.U16 desc[UR48][R8.64], R11 ;  /* 0x0000000b08007986 */ /* 0x0001e2000c101530 */
[----:B--2---:R-:W-:Y:S02]  /*9280*/  PRMT R13, R23, 0x7632, R13 ;  /* 0x00007632170d7816 */ /* 0x004fe4000000000d */
[----:B------:R-:W-:Y:S01]  /*9290*/  LEA.HI.X.SX32 R17, R17, R73, 0x1, P5 ;  /* 0x0000004911117211 */ /* 0x000fe200028f0eff */
[----:B------:R1:W-:Y:S01]  /*92a0*/  STG.E.U16 desc[UR48][R14.64], R23 ;  /* 0x000000170e007986 */ /* 0x0003e2000c101530 */
[----:B------:R-:W-:Y:S02]  /*92b0*/  IADD3 R12, P5, R123, R72, RZ ;  /* 0x000000487b0c7210 */ /* 0x000fe40007fbe0ff */
[----:B------:R-:W-:-:S02]  /*92c0*/  PRMT R22, R39, 0x7632, R22 ;  /* 0x0000763227167816 */ /* 0x000fc40000000016 */
[-C--:B0-----:R-:W-:Y:S01]  /*92d0*/  LEA.HI.X.SX32 R11, R7, R73.reuse, 0x1, P4 ;  /* 0x00000049070b7211 */ /* 0x081fe200020f0eff */
[----:B------:R-:W-:Y:S01]  /*92e0*/  IMAD R7, R75, 0x21, RZ ;  /* 0x000000214b077824 */ /* 0x000fe200078e02ff */
[-C--:B------:R-:W-:Y:S01]  /*92f0*/  IADD3 R8, P4, R121, R72.reuse, RZ ;  /* 0x0000004879087210 */ /* 0x080fe20007f9e0ff */
[----:B-1----:R-:W-:Y:S02]  /*9300*/  IMAD R23, R75, 0x72, RZ ;  /* 0x000000724b177824 */ /* 0x002fe400078e02ff */
[----:B------:R0:W-:Y:S01]  /*9310*/  STG.E.U16 desc[UR48][R10.64], R13 ;  /* 0x0000000d0a007986 */ /* 0x0001e2000c101530 */
[-C--:B------:R-:W-:Y:S01]  /*9320*/  LEA.HI.X.SX32 R9, R7, R73.reuse, 0x1, P4 ;  /* 0x0000004907097211 */ /* 0x080fe200020f0eff */
[----:B------:R-:W-:Y:S01]  /*9330*/  IMAD R7, R75, 0x23, RZ ;  /* 0x000000234b077824 */ /* 0x000fe200078e02ff */
[----:B------:R-:W-:Y:S01]  /*9340*/  IADD3 R14, P4, R127, R72, RZ ;  /* 0x000000487f0e7210 */ /* 0x000fe20007f9e0ff */
[----:B------:R1:W-:Y:S03]  /*9350*/  STG.E.U16 desc[UR48][R16.64], R24 ;  /* 0x0000001810007986 */ /* 0x0003e6000c101530 */
[----:B------:R-:W-:Y:S01]  /*9360*/  LEA.HI.X.SX32 R15, R91, R73, 0x1, P4 ;  /* 0x000000495b0f7211 */ /* 0x000fe200020f0eff */
[----:B------:R-:W-:Y:S01]  /*9370*/  IMAD R91, R75, 0x5a, RZ ;  /* 0x0000005a4b5b7824 */ /* 0x000fe200078e02ff */
[----:B0-----:R-:W-:-:S02]  /*9380*/  PRMT R11, R24, 0x7632, R11 ;  /* 0x00007632180b7816 */ /* 0x001fc4000000000b */
[-C--:B------:R-:W-:Y:S01]  /*9390*/  LEA.HI.X.SX32 R13, R85, R73.reuse, 0x1, P5 ;  /* 0x00000049550d7211 */ /* 0x080fe200028f0eff */
[----:B------:R-:W-:Y:S01]  /*93a0*/  IMAD R85, R75, 0x54, RZ ;  /* 0x000000544b557824 */ /* 0x000fe200078e02ff */
[-C--:B------:R-:W-:Y:S01]  /*93b0*/  IADD3 R10, P5, R125, R72.reuse, RZ ;  /* 0x000000487d0a7210 */ /* 0x080fe20007fbe0ff */
[----:B------:R0:W-:Y:S01]  /*93c0*/  STG.E.U16 desc[UR48][R8.64], R11 ;  /* 0x0000000b08007986 */ /* 0x0001e2000c101530 */
[----:B-1----:R-:W-:Y:S02]  /*93d0*/  IADD3 R16, P4, R95, R72, RZ ;  /* 0x000000485f107210 */ /* 0x002fe40007f9e0ff */
[----:B-----5:R-:W-:Y:S01]  /*93e0*/  PRMT R24, R48, 0x7632, R24 ;  /* 0x0000763230187816 */ /* 0x020fe20000000018 */
[----:B------:R1:W-:Y:S01]  /*93f0*/  STG.E.U16 desc[UR48][R12.64], R25 ;  /* 0x000000190c007986 */ /* 0x0003e2000c101530 */
[----:B------:R-:W-:Y:S01]  /*9400*/  LEA.HI.X.SX32 R17, R77, R73, 0x1, P4 ;  /* 0x000000494d117211 */ /* 0x000fe200020f0eff */
[----:B------:R-:W-:Y:S01]  /*9410*/  IMAD R77, R75, 0x62, RZ ;  /* 0x000000624b4d7824 */ /* 0x000fe200078e02ff */
[----:B0-----:R-:W-:-:S02]  /*9420*/  PRMT R9, R25, 0x7632, R9 ;  /* 0x0000763219097816 */ /* 0x001fc40000000009 */
[-C--:B------:R-:W-:Y:S01]  /*9430*/  LEA.HI.X.SX32 R11, R7, R73.reuse, 0x1, P5 ;  /* 0x00000049070b7211 */ /* 0x080fe200028f0eff */
[----:B------:R-:W-:Y:S01]  /*9440*/  IMAD R7, R75, 0x25, RZ ;  /* 0x000000254b077824 */ /* 0x000fe200078e02ff */
[-C--:B------:R-:W-:Y:S01]  /*9450*/  IADD3 R8, P5, R129, R72.reuse, RZ ;  /* 0x0000004881087210 */ /* 0x080fe20007fbe0ff */
[----:B-1----:R-:W-:Y:S01]  /*9460*/  IMAD R25, R75, 0x64, RZ ;  /* 0x000000644b197824 */ /* 0x002fe200078e02ff */
        /* <DEDUP_REMOVED lines=9> */
[----:B-1----:R-:W-:Y:S01]  /*9500*/  PRMT R15, R27, 0x7632, R15 ;  /* 0x000076321b0f7816 */ /* 0x002fe2000000000f */
[----:B------:R0:W-:Y:S01]  /*9510*/  STG.E.U16 desc[UR48][R8.64], R11 ;  /* 0x0000000b08007986 */ /* 0x0001e2000c101530 */
[-C--:B------:R-:W-:Y:S02]  /*9520*/  IADD3 R14, P6, R85, R72.reuse, RZ ;  /* 0x00000048550e7210 */ /* 0x080fe40007fde0ff */
[----:B------:R-:W-:Y:S01]  /*9530*/  PRMT R26, R49, 0x7632, R26 ;  /* 0x00007632311a7816 */ /* 0x000fe2000000001a */
[----:B------:R1:W-:Y:S01]  /*9540*/  STG.E.U16 desc[UR48][R12.64], R27 ;  /* 0x0000001b0c007986 */ /* 0x0003e2000c101530 */
[----:B0-----:R-:W-:Y:S01]  /*9550*/  LEA.HI.X.SX32 R11, R7, R73, 0x1, P5 ;  /* 0x00000049070b7211 */ /* 0x001fe200028f0eff */
[----:B------:R-:W-:Y:S01]  /*9560*/  IMAD R7, R75, 0x29, RZ ;  /* 0x000000294b077824 */ /* 0x000fe200078e02ff */
[----:B------:R-:W-:-:S02]  /*9570*/  IADD3 R8, P5, R97, R72, RZ ;  /* 0x0000004861087210 */ /* 0x000fc40007fbe0ff */
[----:B-1----:R-:W-:Y:S01]  /*9580*/  IADD3 R12, P4, R89, R72, RZ ;  /* 0x00000048590c7210 */ /* 0x002fe20007f9e0ff */
[----:B------:R0:W-:Y:S01]  /*9590*/  STG.E.U16 desc[UR48][R10.64], R15 ;  /* 0x0000000f0a007986 */ /* 0x0001e2000c101530 */
[-C--:B------:R-:W-:Y:S01]  /*95a0*/  LEA.HI.X.SX32 R9, R7, R73.reuse, 0x1, P5 ;  /* 0x0000004907097211 */ /* 0x080fe200028f0eff */
[----:B------:R-:W-:Y:S01]  /*95b0*/  IMAD R7, R75, 0x2b, RZ ;  /* 0x0000002b4b077824 */ /* 0x000fe200078e02ff */
[-C--:B------:R-:W-:Y:S01]  /*95c0*/  LEA.HI.X.SX32 R13, R103, R73.reuse, 0x1, P4 ;  /* 0x00000049670d7211 */ /* 0x080fe200020f0eff */
[----:B------:R1:W-:Y:S01]  /*95d0*/  STG.E.U16 desc[UR48][R16.64], R28 ;  /* 0x0000001c10007986 */ /* 0x0003e2000c101530 */
[----:B------:R-:W-:Y:S01]  /*95e0*/  IMAD R27, R75, 0x68, RZ ;  /* 0x000000684b1b7824 */ /* 0x000fe200078e02ff */
[----:B0-----:R-:W-:Y:S01]  /*95f0*/  LEA.HI.X.SX32 R15, R93, R73, 0x1, P6 ;  /* 0x000000495d0f7211 */ /* 0x001fe200030f0eff */
[C---:B------:R-:W-:Y:S01]  /*9600*/  IMAD R93, R75.reuse, 0x56, RZ ;  /* 0x000000564b5d7824 */ /* 0x040fe200078e02ff */
[----:B------:R-:W-:Y:S01]  /*9610*/  PRMT R11, R28, 0x7632, R11 ;  /* 0x000076321c0b7816 */ /* 0x000fe2000000000b */
[----:B-1----:R-:W-:Y:S01]  /*9620*/  IMAD R17, R75, 0x6c, RZ ;  /* 0x0000006c4b117824 */ /* 0x002fe200078e02ff */
[----:B------:R-:W-:-:S02]  /*9630*/  PRMT R16, R37, 0x7632, R16 ;  /* 0x0000763225107816 */ /* 0x000fc40000000010 */
[-C--:B------:R-:W-:Y:S01]  /*9640*/  IADD3 R10, P5, R93, R72.reuse, RZ ;  /* 0x000000485d0a7210 */ /* 0x080fe20007fbe0ff */
[----:B------:R0:W-:Y:S04]  /*9650*/  STG.E.U16 desc[UR48][R8.64], R11 ;  /* 0x0000000b08007986 */ /* 0x0001e8000c101530 */
[----:B------:R1:W-:Y:S01]  /*9660*/  STG.E.U16 desc[UR48][R14.64], R29 ;  /* 0x0000001d0e007986 */ /* 0x0003e2000c101530 */
[----:B0-----:R-:W-:Y:S02]  /*9670*/  PRMT R9, R29, 0x7632, R9 ;  /* 0x000076321d097816 */ /* 0x001fe40000000009 */
[-C--:B------:R-:W-:Y:S01]  /*9680*/  LEA.HI.X.SX32 R11, R7, R73.reuse, 0x1, P5 ;  /* 0x00000049070b7211 */ /* 0x080fe200028f0eff */
[----:B------:R-:W-:Y:S01]  /*9690*/  IMAD R7, R75, 0x2d, RZ ;  /* 0x0000002d4b077824 */ /* 0x000fe200078e02ff */
[-C--:B------:R-:W-:Y:S01]  /*96a0*/  IADD3 R8, P5, R91, R72.reuse, RZ ;  /* 0x000000485b087210 */ /* 0x080fe20007fbe0ff */
[----:B-1----:R-:W-:Y:S01]  /*96b0*/  IMAD R29, R75, 0x6a, RZ ;  /* 0x0000006a4b1d7824 */ /* 0x002fe200078e02ff */
[-C--:B------:R-:W-:Y:S01]  /*96c0*/  IADD3 R14, P6, R33, R72.reuse, RZ ;  /* 0x00000048210e7210 */ /* 0x080fe20007fde0ff */
[----:B------:R0:W-:Y:S03]  /*96d0*/  STG.E.U16 desc[UR48][R10.64], R9 ;  /* 0x000000090a007986 */ /* 0x0001e6000c101530 */
[----:B------:R-:W-:Y:S01]  /*96e0*/  LEA.HI.X.SX32 R15, R35, R73, 0x1, P6 ;  /* 0x00000049230f7211 */ /* 0x000fe200030f0eff */
[----:B------:R-:W-:Y:S01]  /*96f0*/  IMAD R35, R75, 0x60, RZ ;  /* 0x000000604b237824 */ /* 0x000fe200078e02ff */
[----:B------:R1:W-:Y:S04]  /*9700*/  STG.E.U16 desc[UR48][R12.64], R30 ;  /* 0x0000001e0c007986 */ /* 0x0003e8000c101530 */
[----:B------:R-:W-:-:S02]  /*9710*/  IADD3 R18, P4, R35, R72, RZ ;  /* 0x0000004823127210 */ /* 0x000fc40007f9e0ff */
[-C--:B0-----:R-:W-:Y:S01]  /*9720*/  LEA.HI.X.SX32 R9, R7, R73.reuse, 0x1, P5 ;  /* 0x0000004907097211 */ /* 0x081fe200028f0eff */
[----:B------:R-:W-:Y:S01]  /*9730*/  IMAD R7, R75, 0x2f, RZ ;  /* 0x0000002f4b077824 */ /* 0x000fe200078e02ff */
[----:B------:R-:W-:Y:S02]  /*9740*/  PRMT R11, R30, 0x7632, R11 ;  /* 0x000076321e0b7816 */ /* 0x000fe4000000000b */
[-C--:B------:R-:W-:Y:S02]  /*9750*/  IADD3 R10, P5, R81, R72.reuse, RZ ;  /* 0x00000048510a7210 */ /* 0x080fe40007fbe0ff */
[----:B-1----:R-:W-:Y:S01]  /*9760*/  PRMT R13, R31, 0x7632, R13 ;  /* 0x000076321f0d7816 */ /* 0x002fe2000000000d */
[----:B------:R0:W-:Y:S01]  /*9770*/  STG.E.U16 desc[UR48][R8.64], R11 ;  /* 0x0000000b08007986 */ /* 0x0001e2000c101530 */
[----:B------:R-:W-:Y:S01]  /*9780*/  LEA.HI.X.SX32 R19, R105, R73, 0x1, P4 ;  /* 0x0000004969137211 */ /* 0x000fe200020f0eff */
[----:B------:R-:W-:Y:S01]  /*9790*/  IMAD.SHL.U32 R105, R75, 0x40, RZ ;  /* 0x000000404b697824 */ /* 0x000fe200078e00ff */
[----:B------:R-:W-:Y:S01]  /*97a0*/  IADD3 R12, P6, R25, R72, RZ ;  /* 0x00000048190c7210 */ /* 0x000fe20007fde0ff */
[----:B------:R1:W-:Y:S01]  /*97b0*/  STG.E.U16 desc[UR48][R14.64], R31 ;  /* 0x0000001f0e007986 */ /* 0x0003e2000c101530 */
[----:B------:R-:W-:-:S02]  /*97c0*/  PRMT R30, R63, 0x7632, R30 ;  /* 0x000076323f1e7816 */ /* 0x000fc4000000001e */
[-C--:B0-----:R-:W-:Y:S01]  /*97d0*/  LEA.HI.X.SX32 R11, R7, R73.reuse, 0x1, P5 ;  /* 0x00000049070b7211 */ /* 0x081fe200028f0eff */
[----:B------:R-:W-:Y:S01]  /*97e0*/  IMAD R7, R75, 0x31, RZ ;  /* 0x000000314b077824 */ /* 0x000fe200078e02ff */
[-C--:B------:R-:W-:Y:S02]  /*97f0*/  IADD3 R8, P5, R77, R72.reuse, RZ ;  /* 0x000000484d087210 */ /* 0x080fe40007fbe0ff */
[----:B-1----:R-:W-:Y:S01]  /*9800*/  IADD3 R14, P4, R27, R72, RZ ;  /* 0x000000481b0e7210 */ /* 0x002fe20007f9e0ff */
[----:B------:R0:W-:Y:S01]  /*9810*/  STG.E.U16 desc[UR48][R10.64], R13 ;  /* 0x0000000d0a007986 */ /* 0x0001e2000c101530 */
[-C--:B------:R-:W-:Y:S01]  /*9820*/  LEA.HI.X.SX32 R9, R7, R73.reuse, 0x1, P5 ;  /* 0x0000004907097211 */ /* 0x080fe200028f0eff */
[----:B------:R-:W-:Y:S01]  /*9830*/  IMAD R7, R75, 0x33, RZ ;  /* 0x000000334b077824 */ /* 0x000fe200078e02ff */
[----:B------:R-:W-:Y:S01]  /*9840*/  LEA.HI.X.SX32 R15, R109, R73, 0x1, P4 ;  /* 0x000000496d0f7211 */ /* 0x000fe200020f0eff */
[----:B------:R1:W-:Y:S01]  /*9850*/  STG.E.U16 desc[UR48][R18.64], R40 ;  /* 0x0000002812007986 */ /* 0x0003e2000c101530 */
[----:B------:R-:W-:Y:S01]  /*9860*/  IMAD R31, R75, 0x6e, RZ ;  /* 0x0000006e4b1f7824 */ /* 0x000fe200078e02ff */
[----:B0-----:R-:W-:-:S02]  /*9870*/  PRMT R11, R40, 0x7632, R11 ;  /* 0x00007632280b7816 */ /* 0x001fc4000000000b */
[-C--:B------:R-:W-:Y:S02]  /*9880*/  IADD3 R10, P5, R79, R72.reuse, RZ ;  /* 0x000000484f0a7210 */ /* 0x080fe40007fbe0ff */
[-C--:B------:R-:W-:Y:S01]  /*9890*/  LEA.HI.X.SX32 R13, R107, R73.reuse, 0x1, P6 ;  /* 0x000000496b0d7211 */ /* 0x080fe200030f0eff */
[----:B------:R0:W-:Y:S01]  /*98a0*/  STG.E.U16 desc[UR48][R8.64], R11 ;  /* 0x0000000b08007986 */ /* 0x0001e2000c101530 */
[----:B------:R-:W2:Y:S01]  /*98b0*/  LDC R107, c[0x0][0x278] ;  /* 0x00009e00ff6b7b82 */ /* 0x000ea20000000800 */
[-C--:B-1----:R-:W-:Y:S02]  /*98c0*/  IADD3 R40, P4, R21, R72.reuse, RZ ;  /* 0x0000004815287210 */ /* 0x082fe40007f9e0ff */
[----:B------:R1:W-:Y:S01]  /*98d0*/  STG.E.U16 desc[UR48][R12.64], R41 ;  /* 0x000000290c007986 */ /* 0x0003e2000c101530 */
[----:B0-----:R-:W-:Y:S01]  /*98e0*/  LEA.HI.X.SX32 R11, R7, R73, 0x1, P5 ;  /* 0x00000049070b7211 */ /* 0x001fe200028f0eff */
[----:B------:R-:W-:Y:S01]  /*98f0*/  IMAD R7, R75, 0x35, RZ ;  /* 0x000000354b077824 */ /* 0x000fe200078e02ff */
[----:B------:R-:W-:-:S02]  /*9900*/  IADD3 R18, P5, R29, R72, RZ ;  /* 0x000000481d127210 */ /* 0x000fc40007fbe0ff */
[----:B------:R-:W-:Y:S02]  /*9910*/  PRMT R9, R41, 0x7632, R9 ;  /* 0x0000763229097816 */ /* 0x000fe40000000009 */
[-C--:B------:R-:W-:Y:S01]  /*9920*/  LEA.HI.X.SX32 R19, R7, R73.reuse, 0x1, P5 ;  /* 0x0000004907137211 */ /* 0x080fe200028f0eff */
[----:B------:R-:W-:Y:S01]  /*9930*/  IMAD R7, R75, 0x37, RZ ;  /* 0x000000374b077824 */ /* 0x000fe200078e02ff */
[----:B------:R-:W-:Y:S01]  /*9940*/  PRMT R8, R42, 0x7632, R8 ;  /* 0x000076322a087816 */ /* 0x000fe20000000008 */
[----:B------:R0:W-:Y:S01]  /*9950*/  STG.E.U16 desc[UR48][R10.64], R9 ;  /* 0x000000090a007986 */ /* 0x0001e2000c101530 */
[----:B-1----:R-:W-:Y:S02]  /*9960*/  IADD3 R12, P6, R17, R72, RZ ;  /* 0x00000048110c7210 */ /* 0x002fe40007fde0ff */
[-C--:B------:R-:W-:Y:S01]  /*9970*/  LEA.HI.X.SX32 R41, R113, R73.reuse, 0x1, P4 ;  /* 0x0000004971297211 */ /* 0x080fe200020f0eff */
[----:B------:R1:W-:Y:S01]  /*9980*/  STG.E.U16 desc[UR48][R14.64], R42 ;  /* 0x0000002a0e007986 */ /* 0x0003e2000c101530 */
[----:B------:R-:W-:-:S03]  /*9990*/  LEA.HI.X.SX32 R13, R111, R73, 0x1, P6 ;  /* 0x000000496f0d7211 */ /* 0x000fc600030f0eff */
[----:B------:R3:W-:Y:S01]  /*99a0*/  STG.E.U16 desc[UR48][R18.64], R8 ;  /* 0x0000000812007986 */ /* 0x0007e2000c101530 */
[----:B0-----:R-:W-:-:S03]  /*99b0*/  IADD3 R10, P5, R31, R72, RZ ;  /* 0x000000481f0a7210 */ /* 0x001fc60007fbe0ff */
[----:B------:R0:W-:Y:S01]  /*99c0*/  STG.E.U16 desc[UR48][R12.64], R43 ;  /* 0x0000002b0c007986 */ /* 0x0001e2000c101530 */
[----:B------:R-:W-:Y:S01]  /*99d0*/  IMAD R9, R75, 0x74, RZ ;  /* 0x000000744b097824 */ /* 0x000fe200078e02ff */
[----:B-1----:R-:W-:Y:S02]  /*99e0*/  PRMT R15, R43, 0x7632, R15 ;  /* 0x000076322b0f7816 */ /* 0x002fe4000000000f */
[----:B------:R-:W-:Y:S01]  /*99f0*/  LEA.HI.X.SX32 R11, R7, R73, 0x1, P5 ;  /* 0x00000049070b7211 */ /* 0x000fe200028f0eff */
[----:B------:R-:W-:Y:S01]  /*9a00*/  IMAD R7, R75, 0x39, RZ ;  /* 0x000000394b077824 */ /* 0x000fe200078e02ff */
[----:B---3--:R-:W1:Y:S01]  /*9a10*/  LDC R8, c[0x0][0x278] ;  /* 0x00009e00ff087b82 */ /* 0x008e620000000800 */
[-C--:B------:R-:W-:Y:S01]  /*9a20*/  IADD3 R14, P5, R23, R72.reuse, RZ ;  /* 0x00000048170e7210 */ /* 0x080fe20007fbe0ff */
[----:B------:R-:W-:Y:S01]  /*9a30*/  IMAD R19, R75, 0x76, RZ ;  /* 0x000000764b137824 */ /* 0x000fe200078e02ff */
[----:B------:R3:W-:Y:S01]  /*9a40*/  STG.E.U16 desc[UR48][R10.64], R15 ;  /* 0x0000000f0a007986 */ /* 0x0007e2000c101530 */
[----:B------:R-:W-:Y:S01]  /*9a50*/  IADD3 R102, P6, R9, R72, RZ ;  /* 0x0000004809667210 */ /* 0x000fe20007fde0ff */
[----:B0-----:R-:W-:-:S02]  /*9a60*/  IMAD R43, R75, 0x3b, RZ ;  /* 0x0000003b4b2b7824 */ /* 0x001fc400078e02ff */
[----:B------:R-:W-:Y:S01]  /*9a70*/  IMAD R13, R75, 0x78, RZ ;  /* 0x000000784b0d7824 */ /* 0x000fe200078e02ff */
[----:B------:R-:W0:Y:S01]  /*9a80*/  LDC R12, c[0x0][0x278] ;  /* 0x00009e00ff0c7b82 */ /* 0x000e220000000800 */
[-C--:B------:R-:W-:Y:S01]  /*9a90*/  LEA.HI.X.SX32 R103, R115, R73.reuse, 0x1, P6 ;  /* 0x0000004973677211 */ /* 0x080fe200030f0eff */
[----:B------:R4:W-:Y:S01]  /*9aa0*/  STG.E.U16 desc[UR48][R40.64], R36 ;  /* 0x0000002428007986 */ /* 0x0009e2000c101530 */
[----:B---3--:R-:W-:-:S05]  /*9ab0*/  LEA.HI.X.SX32 R15, R7, R73, 0x1, P5 ;  /* 0x00000049070f7211 */ /* 0x008fca00028f0eff */
[----:B------:R-:W3:Y:S01]  /*9ac0*/  LDC R10, c[0x0][0x278] ;  /* 0x00009e00ff0a7b82 */ /* 0x000ee20000000800 */
[----:B------:R-:W-:Y:S01]  /*9ad0*/  PRMT R7, R36, 0x7632, R7 ;  /* 0x0000763224077816 */ /* 0x000fe20000000007 */
[----:B------:R-:W-:Y:S01]  /*9ae0*/  IMAD R11, R75, 0x7a, RZ ;  /* 0x0000007a4b0b7824 */ /* 0x000fe200078e02ff */
[----:B------:R-:W-:-:S03]  /*9af0*/  IADD3 R42, P5, R19, R72, RZ ;  /* 0x00000048132a7210 */ /* 0x000fc60007fbe0ff */
[----:B------:R5:W-:Y:S01]  /*9b00*/  STG.E.U16 desc[UR48][R14.64], R7 ;  /* 0x000000070e007986 */ /* 0x000be2000c101530 */
[----:B------:R-:W-:Y:S01]  /*9b10*/  LEA.HI.X.SX32 R43, R43, R73, 0x1, P5 ;  /* 0x000000492b2b7211 */ /* 0x000fe200028f0eff */
[----:B-1----:R-:W-:Y:S01]  /*9b20*/  IMAD R109, R8, 0x82, RZ ;  /* 0x00000082086d7824 */ /* 0x002fe200078e02ff */
[-C--:B----4-:R-:W-:Y:S01]  /*9b30*/  IADD3 R36, P4, R13, R72.reuse, RZ ;  /* 0x000000480d247210 */ /* 0x090fe20007f9e0ff */
[----:B------:R1:W-:Y:S01]  /*9b40*/  STG.E.U16 desc[UR48][R102.64], R37 ;  /* 0x0000002566007986 */ /* 0x0003e2000c101530 */
[----:B------:R-:W-:Y:S01]  /*9b50*/  IADD3 R40, P5, R11, R72, RZ ;  /* 0x000000480b287210 */ /* 0x000fe20007fbe0ff */
[----:B------:R-:W4:Y:S02]  /*9b60*/  LDC R8, c[0x0][0x278] ;  /* 0x00009e00ff087b82 */ /* 0x000f240000000800 */
[----:B------:R2:W-:Y:S01]  /*9b70*/  STG.E.U16 desc[UR48][R42.64], R16 ;  /* 0x000000102a007986 */ /* 0x0005e2000c101530 */
[C---:B-----5:R-:W-:Y:S02]  /*9b80*/  IMAD R7, R75.reuse, 0x7c, RZ ;  /* 0x0000007c4b077824 */ /* 0x060fe400078e02ff */
[----:B------:R-:W-:-:S03]  /*9b90*/  IMAD R15, R75, 0x3d, RZ ;  /* 0x0000003d4b0f7824 */ /* 0x000fc600078e02ff */
[----:B------:R-:W5:Y:S01]  /*9ba0*/  LDC R14, c[0x0][0x278] ;  /* 0x00009e00ff0e7b82 */ /* 0x000f620000000800 */
[-C--:B-1----:R-:W-:Y:S02]  /*9bb0*/  LEA.HI.X.SX32 R37, R117, R73.reuse, 0x1, P4 ;  /* 0x0000004975257211 */ /* 0x082fe400020f0eff */
[----:B------:R-:W-:Y:S01]  /*9bc0*/  IADD3 R102, P6, R7, R72, RZ ;  /* 0x0000004807667210 */ /* 0x000fe20007fde0ff */
[----:B---3--:R-:W-:Y:S01]  /*9bd0*/  IMAD R111, R10, 0x84, RZ ;  /* 0x000000840a6f7824 */ /* 0x008fe200078e02ff */
[-C--:B------:R-:W-:Y:S01]  /*9be0*/  LEA.HI.X.SX32 R41, R15, R73.reuse, 0x1, P5 ;  /* 0x000000490f297211 */ /* 0x080fe200028f0eff */
[----:B------:R-:W-:Y:S01]  /*9bf0*/  IMAD R15, R75, 0x7e, RZ ;  /* 0x0000007e4b0f7824 */ /* 0x000fe200078e02ff */
[----:B------:R-:W-:Y:S01]  /*9c00*/  LEA.HI.X.SX32 R103, R119, R73, 0x1, P6 ;  /* 0x0000004977677211 */ /* 0x000fe200030f0eff */
[----:B--2---:R-:W1:Y:S01]  /*9c10*/  LDC R16, c[0x0][0x278] ;  /* 0x00009e00ff107b82 */ /* 0x004e620000000800 */
[----:B------:R2:W-:Y:S01]  /*9c20*/  STG.E.U16 desc[UR48][R36.64], R38 ;  /* 0x0000002624007986 */ /* 0x0005e2000c101530 */
[----:B------:R-:W-:-:S03]  /*9c30*/  IMAD R43, R75, 0x3f, RZ ;  /* 0x0000003f4b2b7824 */ /* 0x000fc600078e02ff */
[----:B------:R3:W-:Y:S03]  /*9c40*/  STG.E.U16 desc[UR48][R40.64], R20 ;  /* 0x0000001428007986 */ /* 0x0007e6000c101530 */
[----:B------:R-:W4:Y:S01]  /*9c50*/  LDC R18, c[0x0][0x278] ;  /* 0x00009e00ff127b82 */ /* 0x000f220000000800 */
[----:B------:R0:W-:Y:S01]  /*9c60*/  STG.E.U16 desc[UR48][R102.64], R39 ;  /* 0x0000002766007986 */ /* 0x0001e2000c101530 */
[-C--:B--2---:R-:W-:Y:S02]  /*9c70*/  IADD3 R36, P4, R15, R72.reuse, RZ ;  /* 0x000000480f247210 */ /* 0x084fe40007f9e0ff */
[----:B------:R-:W-:-:S04]  /*9c80*/  LEA R38, P5, R107, R72, 0x7 ;  /* 0x000000486b267211 */ /* 0x000fc800078a38ff */
[----:B------:R-:W2:Y:S01]  /*9c90*/  LDC R10, c[0x0][0x278] ;  /* 0x00009e00ff0a7b82 */ /* 0x000ea20000000800 */
[-C--:B------:R-:W-:Y:S01]  /*9ca0*/  LEA.HI.X.SX32 R37, R43, R73.reuse, 0x1, P4 ;  /* 0x000000492b257211 */ /* 0x080fe200020f0eff */
[----:B---3--:R-:W-:Y:S01]  /*9cb0*/  IMAD R41, R75, 0x41, RZ ;  /* 0x000000414b297824 */ /* 0x008fe200078e02ff */
[-C--:B------:R-:W-:Y:S01]  /*9cc0*/  IADD3 R40, P4, R109, R72.reuse, RZ ;  /* 0x000000486d287210 */ /* 0x080fe20007f9e0ff */
[----:B0-----:R-:W-:Y:S01]  /*9cd0*/  IMAD R103, R12, 0x86, RZ ;  /* 0x000000860c677824 */ /* 0x001fe200078e02ff */
[-C--:B------:R-:W-:Y:S01]  /*9ce0*/  LEA.HI.X.SX32 R39, R105, R73.reuse, 0x1, P5 ;  /* 0x0000004969277211 */ /* 0x080fe200028f0eff */
[----:B------:R0:W-:Y:S02]  /*9cf0*/  STG.E.U16 desc[UR48][R36.64], R22 ;  /* 0x0000001624007986 */ /* 0x0001e4000c101530 */
[----:B------:R-:W3:Y:S01]  /*9d00*/  LDC R12, c[0x0][0x278] ;  /* 0x00009e00ff0c7b82 */ /* 0x000ee20000000800 */
[----:B------:R-:W-:Y:S01]  /*9d10*/  IADD3 R42, P5, R111, R72, RZ ;  /* 0x000000486f2a7210 */ /* 0x000fe20007fbe0ff */
[----:B-----5:R-:W-:Y:S01]  /*9d20*/  IMAD R105, R14, 0x88, RZ ;  /* 0x000000880e697824 */ /* 0x020fe200078e02ff */
[-C--:B------:R-:W-:Y:S01]  /*9d30*/  LEA.HI.X.SX32 R41, R41, R73.reuse, 0x1, P4 ;  /* 0x0000004929297211 */ /* 0x080fe200020f0eff */
[----:B------:R1:W-:Y:S01]  /*9d40*/  STG.E.U16 desc[UR48][R38.64], R48 ;  /* 0x0000003026007986 */ /* 0x0003e2000c101530 */
[----:B------:R-:W-:-:S03]  /*9d50*/  LEA.HI.X.SX32 R43, R121, R73, 0x1, P5 ;  /* 0x00000049792b7211 */ /* 0x000fc600028f0eff */
[----:B------:R-:W5:Y:S01]  /*9d60*/  LDC R20, c[0x0][0x278] ;  /* 0x00009e00ff147b82 */ /* 0x000f620000000800 */
[----:B------:R4:W-:Y:S01]  /*9d70*/  STG.E.U16 desc[UR48][R40.64], R24 ;  /* 0x0000001828007986 */ /* 0x0009e2000c101530 */
[----:B0-----:R-:W-:Y:S01]  /*9d80*/  IMAD R37, R75, 0x43, RZ ;  /* 0x000000434b257824 */ /* 0x001fe200078e02ff */
[-C--:B------:R-:W-:Y:S02]  /*9d90*/  IADD3 R36, P5, R103, R72.reuse, RZ ;  /* 0x0000004867247210 */ /* 0x080fe40007fbe0ff */
[----:B------:R0:W-:Y:S01]  /*9da0*/  STG.E.U16 desc[UR48][R42.64], R49 ;  /* 0x000000312a007986 */ /* 0x0001e2000c101530 */
[----:B------:R-:W-:Y:S02]  /*9db0*/  PRMT R22, R50, 0x7632, R22 ;  /* 0x0000763232167816 */ /* 0x000fe40000000016 */
[----:B------:R-:W3:Y:S01]  /*9dc0*/  LDC R14, c[0x0][0x278] ;  /* 0x00009e00ff0e7b82 */ /* 0x000ee20000000800 */
[----:B-1----:R-:W-:Y:S01]  /*9dd0*/  IMAD R39, R16, 0x8a, RZ ;  /* 0x0000008a10277824 */ /* 0x002fe200078e02ff */
[-C--:B------:R-:W-:Y:S01]  /*9de0*/  IADD3 R38, P4, R105, R72.reuse, RZ ;  /* 0x0000004869267210 */ /* 0x080fe20007f9e0ff */
[----:B--2---:R-:W-:Y:S01]  /*9df0*/  IMAD R103, R10, 0x90, RZ ;  /* 0x000000900a677824 */ /* 0x004fe200078e02ff */
[----:B------:R-:W-:Y:S01]  /*9e00*/  LEA.HI.X.SX32 R37, R37, R73, 0x1, P5 ;  /* 0x0000004925257211 */ /* 0x000fe200028f0eff */
[----:B----4-:R-:W-:Y:S01]  /*9e10*/  IMAD R41, R75, 0x45, RZ ;  /* 0x000000454b297824 */ /* 0x010fe200078e02ff */
[----:B------:R-:W-:-:S02]  /*9e20*/  IADD3 R40, P5, R39, R72, RZ ;  /* 0x0000004827287210 */ /* 0x000fc40007fbe0ff */
[-C--:B------:R-:W-:Y:S01]  /*9e30*/  LEA.HI.X.SX32 R39, R123, R73.reuse, 0x1, P4 ;  /* 0x000000497b277211 */ /* 0x080fe200020f0eff */
[----:B0-----:R-:W-:Y:S01]  /*9e40*/  IMAD R49, R8, 0x8e, RZ ;  /* 0x0000008e08317824 */ /* 0x001fe200078e02ff */
[----:B------:R-:W0:Y:S01]  /*9e50*/  LDC R16, c[0x0][0x278] ;  /* 0x00009e00ff107b82 */ /* 0x000e220000000800 */
[----:B------:R-:W-:Y:S01]  /*9e60*/  IMAD R43, R18, 0x8c, RZ ;  /* 0x0000008c122b7824 */ /* 0x000fe200078e02ff */
[----:B------:R1:W-:Y:S01]  /*9e70*/  STG.E.U16 desc[UR48][R36.64], R26 ;  /* 0x0000001a24007986 */ /* 0x0003e2000c101530 */
[-C--:B------:R-:W-:Y:S02]  /*9e80*/  LEA.HI.X.SX32 R41, R41, R73.reuse, 0x1, P5 ;  /* 0x0000004929297211 */ /* 0x080fe400028f0eff */
[----:B------:R-:W-:Y:S01]  /*9e90*/  PRMT R24, R51, 0x7632, R24 ;  /* 0x0000763233187816 */ /* 0x000fe20000000018 */
[----:B------:R2:W-:Y:S01]  /*9ea0*/  STG.E.U16 desc[UR48][R38.64], R50 ;  /* 0x0000003226007986 */ /* 0x0005e2000c101530 */
[-C--:B------:R-:W-:Y:S01]  /*9eb0*/  IADD3 R42, P6, R43, R72.reuse, RZ ;  /* 0x000000482b2a7210 */ /* 0x080fe20007fde0ff */
[----:B------:R-:W4:Y:S02]  /*9ec0*/  LDC R8, c[0x0][0x278] ;  /* 0x00009e00ff087b82 */ /* 0x000f240000000800 */
[----:B------:R3:W-:Y:S01]  /*9ed0*/  STG.E.U16 desc[UR48][R40.64], R22 ;  /* 0x0000001628007986 */ /* 0x0007e2000c101530 */
[----:B------:R-:W-:Y:S01]  /*9ee0*/  LEA.HI.X.SX32 R43, R125, R73, 0x1, P6 ;  /* 0x000000497d2b7211 */ /* 0x000fe200030f0eff */
[----:B-1----:R-:W-:Y:S01]  /*9ef0*/  IMAD R37, R75, 0x47, RZ ;  /* 0x000000474b257824 */ /* 0x002fe200078e02ff */
[----:B------:R-:W-:-:S03]  /*9f00*/  IADD3 R36, P5, R49, R72, RZ ;  /* 0x0000004831247210 */ /* 0x000fc60007fbe0ff */
[----:B------:R-:W1:Y:S01]  /*9f10*/  LDC R18, c[0x0][0x278] ;  /* 0x00009e00ff127b82 */ /* 0x000e620000000800 */
[----:B-----5:R-:W-:Y:S01]  /*9f20*/  IMAD R49, R20, 0x94, RZ ;  /* 0x0000009414317824 */ /* 0x020fe200078e02ff */
[-C--:B--2---:R-:W-:Y:S01]  /*9f30*/  IADD3 R38, P4, R103, R72.reuse, RZ ;  /* 0x0000004867267210 */ /* 0x084fe20007f9e0ff */
[----:B---3--:R-:W-:Y:S01]  /*9f40*/  IMAD R39, R12, 0x92, RZ ;  /* 0x000000920c277824 */ /* 0x008fe200078e02ff */
[-C--:B------:R-:W-:Y:S01]  /*9f50*/  LEA.HI.X.SX32 R37, R37, R73.reuse, 0x1, P5 ;  /* 0x0000004925257211 */ /* 0x080fe200028f0eff */
[----:B------:R2:W-:Y:S01]  /*9f60*/  STG.E.U16 desc[UR48][R42.64], R51 ;  /* 0x000000332a007986 */ /* 0x0005e2000c101530 */
[----:B------:R-:W-:Y:S01]  /*9f70*/  IMAD R41, R75, 0x49, RZ ;  /* 0x000000494b297824 */ /* 0x000fe200078e02ff */
[----:B------:R-:W-:Y:S01]  /*9f80*/  PRMT R22, R44, 0x7632, R22 ;  /* 0x000076322c167816 */ /* 0x000fe20000000016 */
[----:B------:R-:W3:Y:S01]  /*9f90*/  LDC R10, c[0x0][0x278] ;  /* 0x00009e00ff0a7b82 */ /* 0x000ee20000000800 */
[----:B------:R-:W-:Y:S01]  /*9fa0*/  IADD3 R40, P5, R39, R72, RZ ;  /* 0x0000004827287210 */ /* 0x000fe20007fbe0ff */
[----:B------:R5:W-:Y:S01]  /*9fb0*/  STG.E.U16 desc[UR48][R36.64], R24 ;  /* 0x0000001824007986 */ /* 0x000be2000c101530 */
[----:B------:R-:W-:-:S02]  /*9fc0*/  LEA.HI.X.SX32 R39, R127, R73, 0x1, P4 ;  /* 0x000000497f277211 */ /* 0x000fc400020f0eff */
[-C--:B------:R-:W-:Y:S02]  /*9fd0*/  LEA.HI.X.SX32 R41, R41, R73.reuse, 0x1, P5 ;  /* 0x0000004929297211 */ /* 0x080fe400028f0eff */
[----:B------:R-:W-:Y:S01]  /*9fe0*/  PRMT R26, R45, 0x7632, R26 ;  /* 0x000076322d1a7816 */ /* 0x000fe2000000001a */
[----:B------:R-:W3:Y:S01]  /*9ff0*/  LDC R12, c[0x0][0x278] ;  /* 0x00009e00ff0c7b82 */ /* 0x000ee20000000800 */
[-C--:B--2---:R-:W-:Y:S01]  /*a000*/  IADD3 R42, P6, R49, R72.reuse, RZ ;  /* 0x00000048312a7210 */ /* 0x084fe20007fde0ff */
[----:B------:R-:W-:Y:S01]  /*a010*/  IMAD R49, R14, 0x96, RZ ;  /* 0x000000960e317824 */ /* 0x000fe200078e02ff */
[----:B------:R4:W-:Y:S01]  /*a020*/  STG.E.U16 desc[UR48][R38.64], R44 ;  /* 0x0000002c26007986 */ /* 0x0009e2000c101530 */
[----:B0-----:R-:W-:Y:S01]  /*a030*/  IMAD R51, R16, 0x98, RZ ;  /* 0x0000009810337824 */ /* 0x001fe200078e02ff */
[----:B------:R-:W-:Y:S01]  /*a040*/  LEA.HI.X.SX32 R43, R129, R73, 0x1, P6 ;  /* 0x00000049812b7211 */ /* 0x000fe200030f0eff */
[----:B-----5:R-:W-:Y:S01]  /*a050*/  IMAD R37, R75, 0x4b, RZ ;  /* 0x0000004b4b257824 */ /* 0x020fe200078e02ff */
[----:B------:R0:W-:Y:S01]  /*a060*/  STG.E.U16 desc[UR48][R40.64], R22 ;  /* 0x0000001628007986 */ /* 0x0001e2000c101530 */
[----:B------:R-:W2:Y:S01]  /*a070*/  LDC R20, c[0x0][0x278] ;  /* 0x00009e00ff147b82 */ /* 0x000ea20000000800 */
[----:B------:R-:W-:-:S02]  /*a080*/  IADD3 R36, P5, R49, R72, RZ ;  /* 0x0000004831247210 */ /* 0x000fc40007fbe0ff */
[----:B------:R1:W-:Y:S01]  /*a090*/  STG.E.U16 desc[UR48][R42.64], R45 ;  /* 0x0000002d2a007986 */ /* 0x0003e2000c101530 */
[----:B------:R-:W-:Y:S02]  /*a0a0*/  PRMT R24, R47, 0x7632, R24 ;  /* 0x000076322f187816 */ /* 0x000fe40000000018 */
[-C--:B------:R-:W-:Y:S01]  /*a0b0*/  LEA.HI.X.SX32 R37, R37, R73.reuse, 0x1, P5 ;  /* 0x0000004925257211 */ /* 0x080fe200028f0eff */
[----:B----4-:R-:W-:Y:S01]  /*a0c0*/  IMAD R39, R8, 0x9a, RZ ;  /* 0x0000009a08277824 */ /* 0x010fe200078e02ff */
[----:B------:R-:W4:Y:S01]  /*a0d0*/  LDC R14, c[0x0][0x278] ;  /* 0x00009e00ff0e7b82 */ /* 0x000f220000000800 */
[-C--:B------:R-:W-:Y:S01]  /*a0e0*/  IADD3 R38, P4, R51, R72.reuse, RZ ;  /* 0x0000004833267210 */ /* 0x080fe20007f9e0ff */
[----:B0-----:R-:W-:Y:S02]  /*a0f0*/  IMAD R41, R75, 0x4d, RZ ;  /* 0x0000004d4b297824 */ /* 0x001fe400078e02ff */
[-C--:B------:R-:W-:Y:S01]  /*a100*/  IADD3 R40, P5, R39, R72.reuse, RZ ;  /* 0x0000004827287210 */ /* 0x080fe20007fbe0ff */
[----:B------:R0:W-:Y:S01]  /*a110*/  STG.E.U16 desc[UR48][R36.64], R26 ;  /* 0x0000001a24007986 */ /* 0x0001e2000c101530 */
[-C--:B------:R-:W-:Y:S01]  /*a120*/  LEA.HI.X.SX32 R39, R99, R73.reuse, 0x1, P4 ;  /* 0x0000004963277211 */ /* 0x080fe200020f0eff */
[----:B-1----:R-:W-:Y:S01]  /*a130*/  IMAD R43, R18, 0x9c, RZ ;  /* 0x0000009c122b7824 */ /* 0x002fe200078e02ff */
[----:B------:R-:W1:Y:S01]  /*a140*/  LDC R8, c[0x0][0x278] ;  /* 0x00009e00ff087b82 */ /* 0x000e620000000800 */
[----:B---3--:R-:W-:Y:S01]  /*a150*/  IMAD R45, R10, 0x9e, RZ ;  /* 0x0000009e0a2d7824 */ /* 0x008fe200078e02ff */
[----:B------:R-:W-:Y:S01]  /*a160*/  LEA.HI.X.SX32 R41, R41, R73, 0x1, P5 ;  /* 0x0000004929297211 */ /* 0x000fe200028f0eff */
[----:B------:R-:W-:Y:S01]  /*a170*/  IMAD R49, R12, 0xa0, RZ ;  /* 0x000000a00c317824 */ /* 0x000fe200078e02ff */
[----:B------:R-:W-:Y:S01]  /*a180*/  IADD3 R42, P6, R43, R72, RZ ;  /* 0x000000482b2a7210 */ /* 0x000fe20007fde0ff */
[----:B------:R4:W-:Y:S01]  /*a190*/  STG.E.U16 desc[UR48][R38.64], R46 ;  /* 0x0000002e26007986 */ /* 0x0009e2000c101530 */
[----:B------:R-:W-:-:S02]  /*a1a0*/  PRMT R22, R46, 0x7632, R22 ;  /* 0x000076322e167816 */ /* 0x000fc40000000016 */
[----:B------:R-:W3:Y:S01]  /*a1b0*/  LDC R10, c[0x0][0x278] ;  /* 0x00009e00ff0a7b82 */ /* 0x000ee20000000800 */
[----:B------:R-:W-:Y:S01]  /*a1c0*/  LEA.HI.X.SX32 R43, R101, R73, 0x1, P6 ;  /* 0x00000049652b7211 */ /* 0x000fe200030f0eff */
[----:B0-----:R-:W-:Y:S01]  /*a1d0*/  IMAD R37, R75, 0x4f, RZ ;  /* 0x0000004f4b257824 */ /* 0x001fe200078e02ff */
[-C--:B------:R-:W-:Y:S01]  /*a1e0*/  IADD3 R36, P5, R45, R72.reuse, RZ ;  /* 0x000000482d247210 */ /* 0x080fe20007fbe0ff */
[----:B--2---:R-:W-:Y:S01]  /*a1f0*/  IMAD R45, R20, 0xa4, RZ ;  /* 0x000000a4142d7824 */ /* 0x004fe200078e02ff */
[----:B------:R0:W-:Y:S01]  /*a200*/  STG.E.U16 desc[UR48][R40.64], R22 ;  /* 0x0000001628007986 */ /* 0x0001e2000c101530 */
[----:B------:R-:W-:Y:S02]  /*a210*/  PRMT R26, R57, 0x7632, R26 ;  /* 0x00007632391a7816 */ /* 0x000fe4000000001a */
[----:B------:R-:W2:Y:S01]  /*a220*/  LDC R16, c[0x0][0x278] ;  /* 0x00009e00ff107b82 */ /* 0x000ea20000000800 */
[----:B----4-:R-:W-:Y:S01]  /*a230*/  IMAD R39, R14, 0xa2, RZ ;  /* 0x000000a20e277824 */ /* 0x010fe200078e02ff */
[----:B------:R4:W-:Y:S01]  /*a240*/  STG.E.U16 desc[UR48][R42.64], R47 ;  /* 0x0000002f2a007986 */ /* 0x0009e2000c101530 */
[----:B------:R-:W-:-:S02]  /*a250*/  IADD3 R38, P4, R49, R72, RZ ;  /* 0x0000004831267210 */ /* 0x000fc40007f9e0ff */
[----:B------:R-:W-:-:S03]  /*a260*/  LEA.HI.X.SX32 R37, R37, R73, 0x1, P5 ;  /* 0x0000004925257211 */ /* 0x000fc600028f0eff */
[----:B------:R-:W5:Y:S01]  /*a270*/  LDC R12, c[0x0][0x278] ;  /* 0x00009e00ff0c7b82 */ /* 0x000f620000000800 */
[-C--:B0-----:R-:W-:Y:S01]  /*a280*/  IADD3 R40, P5, R39, R72.reuse, RZ ;  /* 0x0000004827287210 */ /* 0x081fe20007fbe0ff */
[----:B------:R-:W-:Y:S01]  /*a290*/  IMAD R41, R75, 0x51, RZ ;  /* 0x000000514b297824 */ /* 0x000fe200078e02ff */
[-C--:B------:R-:W-:Y:S01]  /*a2a0*/  LEA.HI.X.SX32 R39, R95, R73.reuse, 0x1, P4 ;  /* 0x000000495f277211 */ /* 0x080fe200020f0eff */
[----:B------:R0:W-:Y:S01]  /*a2b0*/  STG.E.U16 desc[UR48][R36.64], R24 ;  /* 0x0000001824007986 */ /* 0x0001e2000c101530 */
[----:B------:R-:W-:Y:S02]  /*a2c0*/  PRMT R22, R56, 0x7632, R22 ;  /* 0x0000763238167816 */ /* 0x000fe40000000016 */
[----:B----4-:R-:W-:Y:S01]  /*a2d0*/  IADD3 R42, P6, R45, R72, RZ ;  /* 0x000000482d2a7210 */ /* 0x010fe20007fde0ff */
[----:B------:R-:W4:Y:S01]  /*a2e0*/  LDC R18, c[0x0][0x278] ;  /* 0x00009e00ff127b82 */ /* 0x000f220000000800 */
[----:B-1----:R-:W-:Y:S01]  /*a2f0*/  IMAD R45, R8, 0xa6, RZ ;  /* 0x000000a6082d7824 */ /* 0x002fe200078e02ff */
[----:B------:R3:W-:Y:S01]  /*a300*/  STG.E.U16 desc[UR48][R38.64], R56 ;  /* 0x0000003826007986 */ /* 0x0007e2000c101530 */
[----:B------:R-:W-:-:S02]  /*a310*/  LEA.HI.X.SX32 R41, R41, R73, 0x1, P5 ;  /* 0x0000004929297211 */ /* 0x000fc400028f0eff */
[----:B------:R-:W-:-:S03]  /*a320*/  LEA.HI.X.SX32 R43, R97, R73, 0x1, P6 ;  /* 0x00000049612b7211 */ /* 0x000fc600030f0eff */
[----:B------:R-:W1:Y:S01]  /*a330*/  LDC R14, c[0x0][0x278] ;  /* 0x00009e00ff0e7b82 */ /* 0x000e620000000800 */
[----:B--2---:R-:W-:Y:S01]  /*a340*/  IMAD R47, R16, 0xa8, RZ ;  /* 0x000000a8102f7824 */ /* 0x004fe200078e02ff */
[-C--:B0-----:R-:W-:Y:S01]  /*a350*/  IADD3 R36, P5, R45, R72.reuse, RZ ;  /* 0x000000482d247210 */ /* 0x081fe20007fbe0ff */
[----:B------:R-:W-:Y:S01]  /*a360*/  IMAD R37, R75, 0x53, RZ ;  /* 0x000000534b257824 */ /* 0x000fe200078e02ff */
[----:B------:R0:W-:Y:S01]  /*a370*/  STG.E.U16 desc[UR48][R40.64], R22 ;  /* 0x0000001628007986 */ /* 0x0001e2000c101530 */
[----:B------:R-:W-:Y:S01]  /*a380*/  PRMT R24, R59, 0x7632, R24 ;  /* 0x000076323b187816 */ /* 0x000fe20000000018 */
[----:B---3--:R-:W-:Y:S01]  /*a390*/  IMAD R39, R10, 0xaa, RZ ;  /* 0x000000aa0a277824 */ /* 0x008fe200078e02ff */
[----:B------:R-:W-:Y:S01]  /*a3a0*/  IADD3 R38, P4, R47, R72, RZ ;  /* 0x000000482f267210 */ /* 0x000fe20007f9e0ff */
[----:B------:R-:W2:Y:S01]  /*a3b0*/  LDC R8, c[0x0][0x278] ;  /* 0x00009e00ff087b82 */ /* 0x000ea20000000800 */
[----:B-----5:R-:W-:Y:S01]  /*a3c0*/  IMAD R45, R12, 0xae, RZ ;  /* 0x000000ae0c2d7824 */ /* 0x020fe200078e02ff */
[----:B------:R4:W-:Y:S01]  /*a3d0*/  STG.E.U16 desc[UR48][R42.64], R57 ;  /* 0x000000392a007986 */ /* 0x0009e2000c101530 */
[----:B------:R-:W-:-:S05]  /*a3e0*/  LEA.HI.X.SX32 R37, R37, R73, 0x1, P5 ;  /* 0x0000004925257211 */ /* 0x000fca00028f0eff */
[----:B------:R-:W3:Y:S01]  /*a3f0*/  LDC R20, c[0x0][0x278] ;  /* 0x00009e00ff147b82 */ /* 0x000ee20000000800 */
[-C--:B0-----:R-:W-:Y:S01]  /*a400*/  IADD3 R40, P5, R39, R72.reuse, RZ ;  /* 0x0000004827287210 */ /* 0x081fe20007fbe0ff */
[----:B------:R-:W-:Y:S01]  /*a410*/  IMAD R41, R75, 0x55, RZ ;  /* 0x000000554b297824 */ /* 0x000fe200078e02ff */
[-C--:B------:R-:W-:Y:S01]  /*a420*/  LEA.HI.X.SX32 R39, R85, R73.reuse, 0x1, P4 ;  /* 0x0000004955277211 */ /* 0x080fe200020f0eff */
[----:B------:R0:W-:Y:S01]  /*a430*/  STG.E.U16 desc[UR48][R36.64], R26 ;  /* 0x0000001a24007986 */ /* 0x0001e2000c101530 */
[----:B------:R-:W-:Y:S01]  /*a440*/  PRMT R22, R58, 0x7632, R22 ;  /* 0x000076323a167816 */ /* 0x000fe20000000016 */
[----:B----4-:R-:W-:Y:S01]  /*a450*/  IMAD R43, R18, 0xac, RZ ;  /* 0x000000ac122b7824 */ /* 0x010fe200078e02ff */
[----:B------:R-:W-:Y:S01]  /*a460*/  LEA.HI.X.SX32 R41, R41, R73, 0x1, P5 ;  /* 0x0000004929297211 */ /* 0x000fe200028f0eff */
[----:B------:R-:W4:Y:S01]  /*a470*/  LDC R10, c[0x0][0x278] ;  /* 0x00009e00ff0a7b82 */ /* 0x000f220000000800 */
[----:B------:R2:W-:Y:S01]  /*a480*/  STG.E.U16 desc[UR48][R38.64], R58 ;  /* 0x0000003a26007986 */ /* 0x0005e2000c101530 */
[----:B-1----:R-:W-:Y:S01]  /*a490*/  IMAD R47, R14, 0xb0, RZ ;  /* 0x000000b00e2f7824 */ /* 0x002fe200078e02ff */
[----:B------:R-:W-:-:S02]  /*a4a0*/  IADD3 R42, P6, R43, R72, RZ ;  /* 0x000000482b2a7210 */ /* 0x000fc40007fde0ff */
[----:B------:R1:W-:Y:S02]  /*a4b0*/  STG.E.U16 desc[UR48][R40.64], R22 ;  /* 0x0000001628007986 */ /* 0x0003e4000c101530 */
[-C--:B------:R-:W-:Y:S01]  /*a4c0*/  LEA.HI.X.SX32 R43, R93, R73.reuse, 0x1, P6 ;  /* 0x000000495d2b7211 */ /* 0x080fe200030f0eff */
[----:B------:R-:W5:Y:S01]  /*a4d0*/  LDC R12, c[0x0][0x278] ;  /* 0x00009e00ff0c7b82 */ /* 0x000f620000000800 */
[----:B0-----:R-:W-:Y:S01]  /*a4e0*/  IMAD R37, R75, 0x57, RZ ;  /* 0x000000574b257824 */ /* 0x001fe200078e02ff */
[-C--:B------:R-:W-:Y:S02]  /*a4f0*/  IADD3 R36, P5, R45, R72.reuse, RZ ;  /* 0x000000482d247210 */ /* 0x080fe40007fbe0ff */
[----:B------:R0:W-:Y:S01]  /*a500*/  STG.E.U16 desc[UR48][R42.64], R59 ;  /* 0x0000003b2a007986 */ /* 0x0001e2000c101530 */
[----:B--2---:R-:W-:Y:S01]  /*a510*/  IMAD R39, R8, 0xb2, RZ ;  /* 0x000000b208277824 */ /* 0x004fe200078e02ff */
[-C--:B------:R-:W-:Y:S02]  /*a520*/  IADD3 R38, P4, R47, R72.reuse, RZ ;  /* 0x000000482f267210 */ /* 0x080fe40007f9e0ff */
[----:B------:R-:W2:Y:S01]  /*a530*/  LDC R16, c[0x0][0x278] ;  /* 0x00009e00ff107b82 */ /* 0x000ea20000000800 */
[----:B---3--:R-:W-:Y:S01]  /*a540*/  IMAD R45, R20, 0xb4, RZ ;  /* 0x000000b4142d7824 */ /* 0x008fe200078e02ff */
[----:B------:R-:W-:Y:S01]  /*a550*/  LEA.HI.X.SX32 R37, R37, R73, 0x1, P5 ;  /* 0x0000004925257211 */ /* 0x000fe200028f0eff */
[----:B-1----:R-:W-:Y:S01]  /*a560*/  IMAD R41, R75, 0x59, RZ ;  /* 0x000000594b297824 */ /* 0x002fe200078e02ff */
[----:B------:R-:W-:-:S02]  /*a570*/  IADD3 R40, P5, R39, R72, RZ ;  /* 0x0000004827287210 */ /* 0x000fc40007fbe0ff */
[-C--:B------:R-:W-:Y:S01]  /*a580*/  LEA.HI.X.SX32 R39, R89, R73.reuse, 0x1, P4 ;  /* 0x0000004959277211 */ /* 0x080fe200020f0eff */
[----:B------:R1:W-:Y:S01]  /*a590*/  STG.E.U16 desc[UR48][R36.64], R24 ;  /* 0x0000001824007986 */ /* 0x0003e2000c101530 */
[----:B------:R-:W3:Y:S01]  /*a5a0*/  LDC R18, c[0x0][0x278] ;  /* 0x00009e00ff127b82 */ /* 0x000ee20000000800 */
[-C--:B0-----:R-:W-:Y:S01]  /*a5b0*/  IADD3 R42, P6, R45, R72.reuse, RZ ;  /* 0x000000482d2a7210 */ /* 0x081fe20007fde0ff */
[----:B----4-:R-:W-:Y:S01]  /*a5c0*/  IMAD R45, R10, 0xb6, RZ ;  /* 0x000000b60a2d7824 */ /* 0x010fe200078e02ff */
[----:B------:R5:W-:Y:S01]  /*a5d0*/  STG.E.U16 desc[UR48][R38.64], R52 ;  /* 0x0000003426007986 */ /* 0x000be2000c101530 */
[-C--:B------:R-:W-:Y:S02]  /*a5e0*/  LEA.HI.X.SX32 R41, R41, R73.reuse, 0x1, P5 ;  /* 0x0000004929297211 */ /* 0x080fe400028f0eff */
[----:B------:R-:W-:Y:S02]  /*a5f0*/  PRMT R22, R52, 0x7632, R22 ;  /* 0x0000763234167816 */ /* 0x000fe40000000016 */
[----:B------:R-:W0:Y:S01]  /*a600*/  LDC R8, c[0x0][0x278] ;  /* 0x00009e00ff087b82 */ /* 0x000e220000000800 */
[----:B------:R-:W-:Y:S01]  /*a610*/  LEA.HI.X.SX32 R43, R91, R73, 0x1, P6 ;  /* 0x000000495b2b7211 */ /* 0x000fe200030f0eff */
[----:B-1----:R-:W-:Y:S01]  /*a620*/  IMAD R37, R75, 0x5b, RZ ;  /* 0x0000005b4b257824 */ /* 0x002fe200078e02ff */
[----:B------:R-:W-:Y:S01]  /*a630*/  IADD3 R36, P5, R45, R72, RZ ;  /* 0x000000482d247210 */ /* 0x000fe20007fbe0ff */
[----:B------:R1:W-:Y:S01]  /*a640*/  STG.E.U16 desc[UR48][R40.64], R22 ;  /* 0x0000001628007986 */ /* 0x0003e2000c101530 */
[----:B------:R-:W-:Y:S01]  /*a650*/  PRMT R26, R53, 0x7632, R26 ;  /* 0x00007632351a7816 */ /* 0x000fe2000000001a */
[----:B-----5:R-:W-:-:S02]  /*a660*/  IMAD R39, R12, 0xba, RZ ;  /* 0x000000ba0c277824 */ /* 0x020fc400078e02ff */
[----:B------:R-:W4:Y:S01]  /*a670*/  LDC R14, c[0x0][0x278] ;  /* 0x00009e00ff0e7b82 */ /* 0x000f220000000800 */
[----:B--2---:R-:W-:Y:S01]  /*a680*/  IMAD R47, R16, 0xb8, RZ ;  /* 0x000000b8102f7824 */ /* 0x004fe200078e02ff */
[----:B------:R3:W-:Y:S01]  /*a690*/  STG.E.U16 desc[UR48][R42.64], R53 ;  /* 0x000000352a007986 */ /* 0x0007e2000c101530 */
[-C--:B------:R-:W-:Y:S02]  /*a6a0*/  LEA.HI.X.SX32 R37, R37, R73.reuse, 0x1, P5 ;  /* 0x0000004925257211 */ /* 0x080fe400028f0eff */
[----:B------:R-:W-:Y:S02]  /*a6b0*/  PRMT R24, R55, 0x7632, R24 ;  /* 0x0000763237187816 */ /* 0x000fe40000000018 */
[-C--:B------:R-:W-:Y:S01]  /*a6c0*/  IADD3 R38, P4, R47, R72.reuse, RZ ;  /* 0x000000482f267210 */ /* 0x080fe20007f9e0ff */
[----:B------:R-:W2:Y:S01]  /*a6d0*/  LDC R10, c[0x0][0x278] ;  /* 0x00009e00ff0a7b82 */ /* 0x000ea20000000800 */
[----:B-1----:R-:W-:Y:S01]  /*a6e0*/  IMAD R41, R75, 0x5d, RZ ;  /* 0x0000005d4b297824 */ /* 0x002fe200078e02ff */
[-C--:B------:R-:W-:Y:S01]  /*a6f0*/  IADD3 R40, P5, R39, R72.reuse, RZ ;  /* 0x0000004827287210 */ /* 0x080fe20007fbe0ff */
[----:B------:R1:W-:Y:S01]  /*a700*/  STG.E.U16 desc[UR48][R36.64], R26 ;  /* 0x0000001a24007986 */ /* 0x0003e2000c101530 */
[-C--:B------:R-:W-:Y:S01]  /*a710*/  LEA.HI.X.SX32 R39, R33, R73.reuse, 0x1, P4 ;  /* 0x0000004921277211 */ /* 0x080fe200020f0eff */
[----:B------:R-:W-:Y:S01]  /*a720*/  IMAD R33, R75, 0x5f, RZ ;  /* 0x0000005f4b217824 */ /* 0x000fe200078e02ff */
[----:B------:R-:W-:Y:S01]  /*a730*/  LEA.HI.X.SX32 R41, R41, R73, 0x1, P5 ;  /* 0x0000004929297211 */ /* 0x000fe200028f0eff */
[----:B---3--:R-:W-:Y:S01]  /*a740*/  IMAD R43, R18, 0xbc, RZ ;  /* 0x000000bc122b7824 */ /* 0x008fe200078e02ff */
[----:B------:R-:W3:Y:S01]  /*a750*/  LDC R20, c[0x0][0x278] ;  /* 0x00009e00ff147b82 */ /* 0x000ee20000000800 */
[----:B0-----:R-:W-:Y:S01]  /*a760*/  IMAD R45, R8, 0xbe, RZ ;  /* 0x000000be082d7824 */ /* 0x001fe200078e02ff */
[----:B------:R-:W-:Y:S01]  /*a770*/  PRMT R22, R54, 0x7632, R22 ;  /* 0x0000763236167816 */ /* 0x000fe20000000016 */
[----:B------:R2:W-:Y:S01]  /*a780*/  STG.E.U16 desc[UR48][R38.64], R54 ;  /* 0x0000003626007986 */ /* 0x0005e2000c101530 */
[----:B------:R-:W-:-:S02]  /*a790*/  IADD3 R42, P6, R43, R72, RZ ;  /* 0x000000482b2a7210 */ /* 0x000fc40007fde0ff */
[-C--:B-1----:R-:W-:Y:S02]  /*a7a0*/  IADD3 R36, P5, R45, R72.reuse, RZ ;  /* 0x000000482d247210 */ /* 0x082fe40007fbe0ff */
[----:B------:R-:W0:Y:S01]  /*a7b0*/  LDC R12, c[0x0][0x278] ;  /* 0x00009e00ff0c7b82 */ /* 0x000e220000000800 */
[----:B----4-:R-:W-:Y:S01]  /*a7c0*/  IMAD R37, R14, 0xc0, RZ ;  /* 0x000000c00e257824 */ /* 0x010fe200078e02ff */
[-C--:B------:R-:W-:Y:S01]  /*a7d0*/  LEA.HI.X.SX32 R43, R81, R73.reuse, 0x1, P6 ;  /* 0x00000049512b7211 */ /* 0x080fe200030f0eff */
[----:B------:R3:W-:Y:S01]  /*a7e0*/  STG.E.U16 desc[UR48][R40.64], R22 ;  /* 0x0000001628007986 */ /* 0x0007e2000c101530 */
[----:B------:R-:W-:Y:S02]  /*a7f0*/  PRMT R26, R61, 0x7632, R26 ;  /* 0x000076323d1a7816 */ /* 0x000fe4000000001a */
[----:B------:R-:W-:Y:S01]  /*a800*/  IADD3 R34, P4, R37, R72, RZ ;  /* 0x0000004825227210 */ /* 0x000fe20007f9e0ff */
[----:B------:R0:W-:Y:S01]  /*a810*/  STG.E.U16 desc[UR48][R42.64], R55 ;  /* 0x000000372a007986 */ /* 0x0001e2000c101530 */
[----:B------:R-:W1:Y:S01]  /*a820*/  LDC R16, c[0x0][0x278] ;  /* 0x00009e00ff107b82 */ /* 0x000e620000000800 */
[----:B--2---:R-:W-:Y:S01]  /*a830*/  IMAD R39, R10, 0xc2, RZ ;  /* 0x000000c20a277824 */ /* 0x004fe200078e02ff */
[-C--:B------:R-:W-:Y:S01]  /*a840*/  LEA.HI.X.SX32 R37, R33, R73.reuse, 0x1, P5 ;  /* 0x0000004921257211 */ /* 0x080fe200028f0eff */
[----:B------:R-:W-:Y:S01]  /*a850*/  IMAD R33, R75, 0x61, RZ ;  /* 0x000000614b217824 */ /* 0x000fe200078e02ff */
[----:B------:R-:W-:-:S02]  /*a860*/  LEA.HI.X.SX32 R35, R35, R73, 0x1, P4 ;  /* 0x0000004923237211 */ /* 0x000fc400020f0eff */
[-C--:B------:R-:W-:Y:S01]  /*a870*/  IADD3 R38, P5, R39, R72.reuse, RZ ;  /* 0x0000004827267210 */ /* 0x080fe20007fbe0ff */
[----:B------:R-:W-:Y:S01]  /*a880*/  STG.E.U16 desc[UR48][R36.64], R24 ;  /* 0x0000001824007986 */ /* 0x000fe2000c101530 */
[----:B------:R-:W2:Y:S01]  /*a890*/  LDC R8, c[0x0][0x278] ;  /* 0x00009e00ff087b82 */ /* 0x000ea20000000800 */
[----:B---3--:R-:W-:Y:S01]  /*a8a0*/  IMAD R41, R20, 0xc4, RZ ;  /* 0x000000c414297824 */ /* 0x008fe200078e02ff */
[-C--:B------:R-:W-:Y:S01]  /*a8b0*/  LEA.HI.X.SX32 R39, R33, R73.reuse, 0x1, P5 ;  /* 0x0000004921277211 */ /* 0x080fe200028f0eff */
[----:B------:R3:W-:Y:S01]  /*a8c0*/  STG.E.U16 desc[UR48][R34.64], R60 ;  /* 0x0000003c22007986 */ /* 0x0007e2000c101530 */
[----:B------:R-:W-:Y:S01]  /*a8d0*/  PRMT R22, R60, 0x7632, R22 ;  /* 0x000076323c167816 */ /* 0x000fe20000000016 */
[----:B------:R-:W-:Y:S01]  /*a8e0*/  IMAD R33, R75, 0x63, RZ ;  /* 0x000000634b217824 */ /* 0x000fe200078e02ff */
[-C--:B------:R-:W-:Y:S02]  /*a8f0*/  IADD3 R40, P6, R41, R72.reuse, RZ ;  /* 0x0000004829287210 */ /* 0x080fe40007fde0ff */
[----:B------:R-:W4:Y:S01]  /*a900*/  LDC R18, c[0x0][0x278] ;  /* 0x00009e00ff127b82 */ /* 0x000f220000000800 */
[----:B0-----:R-:W-:Y:S01]  /*a910*/  IMAD R43, R12, 0xc6, RZ ;  /* 0x000000c60c2b7824 */ /* 0x001fe200078e02ff */
[----:B------:R-:W-:Y:S01]  /*a920*/  LEA.HI.X.SX32 R41, R77, R73, 0x1, P6 ;  /* 0x000000494d297211 */ /* 0x000fe200030f0eff */
[----:B------:R2:W-:Y:S03]  /*a930*/  STG.E.U16 desc[UR48][R38.64], R22 ;  /* 0x0000001626007986 */ /* 0x0005e6000c101530 */
[----:B---3--:R-:W-:-:S02]  /*a940*/  IADD3 R34, P5, R43, R72, RZ ;  /* 0x000000482b227210 */ /* 0x008fc40007fbe0ff */
[----:B------:R-:W0:Y:S01]  /*a950*/  LDC R10, c[0x0][0x278] ;  /* 0x00009e00ff0a7b82 */ /* 0x000e220000000800 */
[----:B-1----:R-:W-:Y:S01]  /*a960*/  IMAD R37, R16, 0xc8, RZ ;  /* 0x000000c810257824 */ /* 0x002fe200078e02ff */
[----:B------:R4:W-:Y:S01]  /*a970*/  STG.E.U16 desc[UR48][R40.64], R61 ;  /* 0x0000003d28007986 */ /* 0x0009e2000c101530 */
[-C--:B------:R-:W-:Y:S01]  /*a980*/  LEA.HI.X.SX32 R35, R33, R73.reuse, 0x1, P5 ;  /* 0x0000004921237211 */ /* 0x080fe200028f0eff */
[----:B------:R-:W-:Y:S02]  /*a990*/  IMAD R33, R75, 0x65, RZ ;  /* 0x000000654b217824 */ /* 0x000fe400078e02ff */
[----:B------:R-:W-:Y:S02]  /*a9a0*/  IADD3 R24, P4, R37, R72, RZ ;  /* 0x0000004825187210 */ /* 0x000fe40007f9e0ff */
[----:B------:R-:W1:Y:S01]  /*a9b0*/  LDC R12, c[0x0][0x278] ;  /* 0x00009e00ff0c7b82 */ /* 0x000e620000000800 */
[----:B--2---:R-:W-:Y:S01]  /*a9c0*/  IMAD R39, R8, 0xca, RZ ;  /* 0x000000ca08277824 */ /* 0x004fe200078e02ff */
[----:B------:R-:W-:Y:S01]  /*a9d0*/  LEA.HI.X.SX32 R25, R25, R73, 0x1, P4 ;  /* 0x0000004919197211 */ /* 0x000fe200020f0eff */
[----:B------:R-:W-:Y:S01]  /*a9e0*/  STG.E.U16 desc[UR48][R34.64], R26 ;  /* 0x0000001a22007986 */ /* 0x000fe2000c101530 */
[----:B------:R-:W-:-:S02]  /*a9f0*/  PRMT R22, R62, 0x7632, R22 ;  /* 0x000076323e167816 */ /* 0x000fc40000000016 */
[----:B------:R-:W-:Y:S01]  /*aa00*/  IADD3 R36, P5, R39, R72, RZ ;  /* 0x0000004827247210 */ /* 0x000fe20007fbe0ff */
[----:B------:R2:W-:Y:S01]  /*aa10*/  STG.E.U16 desc[UR48][R24.64], R62 ;  /* 0x0000003e18007986 */ /* 0x0005e2000c101530 */
[----:B------:R-:W3:Y:S01]  /*aa20*/  LDC R14, c[0x0][0x278] ;  /* 0x00009e00ff0e7b82 */ /* 0x000ee20000000800 */
[----:B----4-:R-:W-:Y:S01]  /*aa30*/  IMAD R41, R18, 0xcc, RZ ;  /* 0x000000cc12297824 */ /* 0x010fe200078e02ff */
[----:B------:R-:W-:Y:S01]  /*aa40*/  LEA.HI.X.SX32 R37, R33, R73, 0x1, P5 ;  /* 0x0000004921257211 */ /* 0x000fe200028f0eff */
[----:B------:R-:W-:-:S03]  /*aa50*/  IMAD R33, R75, 0x67, RZ ;  /* 0x000000674b217824 */ /* 0x000fc600078e02ff */
[----:B------:R-:W-:Y:S01]  /*aa60*/  IADD3 R38, P6, R41, R72, RZ ;  /* 0x0000004829267210 */ /* 0x000fe20007fde0ff */
[----:B------:R1:W-:Y:S01]  /*aa70*/  STG.E.U16 desc[UR48][R36.64], R22 ;  /* 0x0000001624007986 */ /* 0x0003e2000c101530 */
[----:B------:R-:W4:Y:S01]  /*aa80*/  LDC R20, c[0x0][0x278] ;  /* 0x00009e00ff147b82 */ /* 0x000f220000000800 */
[----:B0-----:R-:W-:Y:S01]  /*aa90*/  IMAD R41, R10, 0xce, RZ ;  /* 0x000000ce0a297824 */ /* 0x001fe200078e02ff */
[----:B------:R-:W-:-:S04]  /*aaa0*/  LEA.HI.X.SX32 R39, R79, R73, 0x1, P6 ;  /* 0x000000494f277211 */ /* 0x000fc800030f0eff */
[-C--:B--2---:R-:W-:Y:S01]  /*aab0*/  IADD3 R24, P5, R41, R72.reuse, RZ ;  /* 0x0000004829187210 */ /* 0x084fe20007fbe0ff */
[----:B------:R-:W-:Y:S01]  /*aac0*/  STG.E.U16 desc[UR48][R38.64], R63 ;  /* 0x0000003f26007986 */ /* 0x000fe2000c101530 */
[----:B------:R-:W0:Y:S02]  /*aad0*/  LDC R8, c[0x0][0x278] ;  /* 0x00009e00ff087b82 */ /* 0x000e240000000800 */
[----:B------:R-:W-:Y:S01]  /*aae0*/  LEA.HI.X.SX32 R25, R33, R73, 0x1, P5 ;  /* 0x0000004921197211 */ /* 0x000fe200028f0eff */
[----:B-1----:R-:W-:Y:S01]  /*aaf0*/  IMAD R37, R12, 0xd2, RZ ;  /* 0x000000d20c257824 */ /* 0x002fe200078e02ff */
[----:B------:R-:W-:Y:S01]  /*ab00*/  PRMT R22, R64, 0x7632, R22 ;  /* 0x0000763240167816 */ /* 0x000fe20000000016 */
[----:B------:R-:W-:Y:S02]  /*ab10*/  IMAD R33, R75, 0x69, RZ ;  /* 0x000000694b217824 */ /* 0x000fe400078e02ff */
[----:B------:R1:W-:Y:S01]  /*ab20*/  STG.E.U16 desc[UR48][R24.64], R30 ;  /* 0x0000001e18007986 */ /* 0x0003e2000c101530 */
[----:B------:R-:W2:Y:S01]  /*ab30*/  LDC R16, c[0x0][0x278] ;  /* 0x00009e00ff107b82 */ /* 0x000ea20000000800 */
[----:B---3--:R-:W-:Y:S01]  /*ab40*/  IMAD R35, R14, 0xd0, RZ ;  /* 0x000000d00e237824 */ /* 0x008fe200078e02ff */
[----:B------:R-:W-:-:S04]  /*ab50*/  IADD3 R34, P5, R37, R72, RZ ;  /* 0x0000004825227210 */ /* 0x000fc80007fbe0ff */
[-C--:B------:R-:W-:Y:S02]  /*ab60*/  IADD3 R26, P4, R35, R72.reuse, RZ ;  /* 0x00000048231a7210 */ /* 0x080fe40007f9e0ff */
[----:B------:R-:W3:Y:S01]  /*ab70*/  LDC R18, c[0x0][0x278] ;  /* 0x00009e00ff127b82 */ /* 0x000ee20000000800 */
[----:B----4-:R-:W-:Y:S01]  /*ab80*/  IMAD R41, R20, 0xd4, RZ ;  /* 0x000000d414297824 */ /* 0x010fe200078e02ff */
[-C--:B------:R-:W-:Y:S01]  /*ab90*/  LEA.HI.X.SX32 R35, R33, R73.reuse, 0x1, P5 ;  /* 0x0000004921237211 */ /* 0x080fe200028f0eff */
[----:B-1----:R-:W-:Y:S01]  /*aba0*/  IMAD R25, R75, 0x6b, RZ ;  /* 0x0000006b4b197824 */ /* 0x002fe200078e02ff */
[-C--:B------:R-:W-:Y:S02]  /*abb0*/  LEA.HI.X.SX32 R27, R27, R73.reuse, 0x1, P4 ;  /* 0x000000491b1b7211 */ /* 0x080fe400020f0eff */
[-C--:B------:R-:W-:Y:S02]  /*abc0*/  IADD3 R28, P6, R41, R72.reuse, RZ ;  /* 0x00000048291c7210 */ /* 0x080fe40007fde0ff */
[----:B------:R-:W1:Y:S01]  /*abd0*/  LDC R10, c[0x0][0x278] ;  /* 0x00009e00ff0a7b82 */ /* 0x000e620000000800 */
[----:B0-----:R-:W-:Y:S01]  /*abe0*/  IMAD R33, R8, 0xd6, RZ ;  /* 0x000000d608217824 */ /* 0x001fe200078e02ff */
[-C--:B------:R-:W-:Y:S01]  /*abf0*/  LEA.HI.X.SX32 R29, R29, R73.reuse, 0x1, P6 ;  /* 0x000000491d1d7211 */ /* 0x080fe200030f0eff */
[----:B------:R0:W-:Y:S03]  /*ac00*/  STG.E.U16 desc[UR48][R26.64], R64 ;  /* 0x000000401a007986 */ /* 0x0001e6000c101530 */
[-C--:B------:R-:W-:Y:S01]  /*ac10*/  IADD3 R24, P5, R33, R72.reuse, RZ ;  /* 0x0000004821187210 */ /* 0x080fe20007fbe0ff */
[----:B------:R4:W-:Y:S01]  /*ac20*/  STG.E.U16 desc[UR48][R34.64], R22 ;  /* 0x0000001622007986 */ /* 0x0009e2000c101530 */
[----:B------:R-:W5:Y:S01]  /*ac30*/  LDC R12, c[0x0][0x278] ;  /* 0x00009e00ff0c7b82 */ /* 0x000f620000000800 */
[----:B--2---:R-:W-:Y:S01]  /*ac40*/  IMAD R37, R16, 0xd8, RZ ;  /* 0x000000d810257824 */ /* 0x004fe200078e02ff */
[-C--:B------:R-:W-:Y:S01]  /*ac50*/  LEA.HI.X.SX32 R25, R25, R73.reuse, 0x1, P5 ;  /* 0x0000004919197211 */ /* 0x080fe200028f0eff */
[----:B------:R3:W-:Y:S03]  /*ac60*/  STG.E.U16 desc[UR48][R28.64], R65 ;  /* 0x000000411c007986 */ /* 0x0007e6000c101530 */
[----:B------:R-:W-:Y:S01]  /*ac70*/  IADD3 R16, P4, R37, R72, RZ ;  /* 0x0000004825107210 */ /* 0x000fe20007f9e0ff */
[----:B0-----:R-:W-:Y:S01]  /*ac80*/  IMAD R27, R75, 0x6d, RZ ;  /* 0x0000006d4b1b7824 */ /* 0x001fe200078e02ff */
[----:B------:R-:W0:Y:S02]  /*ac90*/  LDC R14, c[0x0][0x278] ;  /* 0x00009e00ff0e7b82 */ /* 0x000e240000000800 */
[----:B------:R-:W-:-:S02]  /*aca0*/  LEA.HI.X.SX32 R17, R17, R73, 0x1, P4 ;  /* 0x0000004911117211 */ /* 0x000fc400020f0eff */
[----:B----4-:R-:W-:Y:S02]  /*acb0*/  PRMT R35, R65, 0x7632, R35 ;  /* 0x0000763241237816 */ /* 0x010fe40000000023 */
[----:B------:R-:W-:Y:S01]  /*acc0*/  PRMT R22, R66, 0x7632, R22 ;  /* 0x0000763242167816 */ /* 0x000fe20000000016 */
[----:B---3--:R-:W-:Y:S01]  /*acd0*/  IMAD R29, R18, 0xdc, RZ ;  /* 0x000000dc121d7824 */ /* 0x008fe200078e02ff */
[----:B------:R-:W2:Y:S01]  /*ace0*/  LDC R8, c[0x0][0x278] ;  /* 0x00009e00ff087b82 */ /* 0x000ea20000000800 */
[----:B-1----:R-:W-:Y:S01]  /*acf0*/  IMAD R33, R10, 0xda, RZ ;  /* 0x000000da0a217824 */ /* 0x002fe200078e02ff */
[----:B------:R1:W-:Y:S01]  /*ad00*/  STG.E.U16 desc[UR48][R24.64], R35 ;  /* 0x0000002318007986 */ /* 0x0003e2000c101530 */
[----:B------:R-:W-:Y:S02]  /*ad10*/  PRMT R34, R67, 0x7632, R34 ;  /* 0x0000763243227816 */ /* 0x000fe40000000022 */
[-C--:B------:R-:W-:Y:S01]  /*ad20*/  IADD3 R28, P6, R29, R72.reuse, RZ ;  /* 0x000000481d1c7210 */ /* 0x080fe20007fde0ff */
[----:B------:R3:W-:Y:S01]  /*ad30*/  STG.E.U16 desc[UR48][R16.64], R66 ;  /* 0x0000004210007986 */ /* 0x0007e2000c101530 */
[----:B------:R-:W-:Y:S01]  /*ad40*/  IADD3 R26, P5, R33, R72, RZ ;  /* 0x00000048211a7210 */ /* 0x000fe20007fbe0ff */
[----:B------:R-:W4:Y:S01]  /*ad50*/  LDC R20, c[0x0][0x278] ;  /* 0x00009e00ff147b82 */ /* 0x000f220000000800 */
[-C--:B------:R-:W-:Y:S01]  /*ad60*/  LEA.HI.X.SX32 R29, R31, R73.reuse, 0x1, P6 ;  /* 0x000000491f1d7211 */ /* 0x080fe200030f0eff */
[----:B-----5:R-:W-:Y:S01]  /*ad70*/  IMAD R31, R12, 0xde, RZ ;  /* 0x000000de0c1f7824 */ /* 0x020fe200078e02ff */
[----:B------:R-:W-:Y:S01]  /*ad80*/  LEA.HI.X.SX32 R27, R27, R73, 0x1, P5 ;  /* 0x000000491b1b7211 */ /* 0x000fe200028f0eff */
[----:B-1----:R-:W-:Y:S01]  /*ad90*/  IMAD R25, R75, 0x6f, RZ ;  /* 0x0000006f4b197824 */ /* 0x002fe200078e02ff */
[----:B------:R-:W-:-:S03]  /*ada0*/  PRMT R35, R69, 0x7632, R35 ;  /* 0x0000763245237816 */ /* 0x000fc60000000023 */
[----:B------:R-:W1:Y:S01]  /*adb0*/  LDC R10, c[0x0][0x278] ;  /* 0x00009e00ff0a7b82 */ /* 0x000e620000000800 */
[----:B------:R2:W-:Y:S01]  /*adc0*/  STG.E.U16 desc[UR48][R26.64], R22 ;  /* 0x000000161a007986 */ /* 0x0005e2000c101530 */
[----:B0-----:R-:W-:Y:S01]  /*add0*/  IMAD R33, R14, 0xe0, RZ ;  /* 0x000000e00e217824 */ /* 0x001fe200078e02ff */
[----:B---3--:R-:W-:Y:S02]  /*ade0*/  IADD3 R16, P5, R31, R72, RZ ;  /* 0x000000481f107210 */ /* 0x008fe40007fbe0ff */
[----:B------:R1:W-:Y:S02]  /*adf0*/  STG.E.U16 desc[UR48][R28.64], R67 ;  /* 0x000000431c007986 */ /* 0x0003e4000c101530 */
[----:B------:R-:W-:Y:S01]  /*ae00*/  LEA.HI.X.SX32 R17, R25, R73, 0x1, P5 ;  /* 0x0000004919117211 */ /* 0x000fe200028f0eff */
[----:B------:R-:W0:Y:S01]  /*ae10*/  LDC R18, c[0x0][0x278] ;  /* 0x00009e00ff127b82 */ /* 0x000e220000000800 */
[----:B------:R-:W-:-:S03]  /*ae20*/  IMAD R25, R75, 0x71, RZ ;  /* 0x000000714b197824 */ /* 0x000fc600078e02ff */
[----:B------:R3:W-:Y:S01]  /*ae30*/  STG.E.U16 desc[UR48][R16.64], R34 ;  /* 0x0000002210007986 */ /* 0x0007e2000c101530 */
[----:B--2---:R-:W-:Y:S01]  /*ae40*/  IMAD R27, R8, 0xe2, RZ ;  /* 0x000000e2081b7824 */ /* 0x004fe200078e02ff */
[----:B------:R-:W-:Y:S01]  /*ae50*/  PRMT R8, R68, 0x7632, R8 ;  /* 0x0000763244087816 */ /* 0x000fe20000000008 */
[----:B----4-:R-:W-:Y:S01]  /*ae60*/  IMAD R31, R20, 0xe4, RZ ;  /* 0x000000e4141f7824 */ /* 0x010fe200078e02ff */
[----:B------:R-:W2:Y:S01]  /*ae70*/  LDC R12, c[0x0][0x278] ;  /* 0x00009e00ff0c7b82 */ /* 0x000ea20000000800 */
[-C--:B------:R-:W-:Y:S02]  /*ae80*/  IADD3 R20, P4, R33, R72.reuse, RZ ;  /* 0x0000004821147210 */ /* 0x080fe40007f9e0ff */
[-C--:B------:R-:W-:Y:S02]  /*ae90*/  IADD3 R24, P5, R27, R72.reuse, RZ ;  /* 0x000000481b187210 */ /* 0x080fe40007fbe0ff */
[----:B------:R-:W-:Y:S02]  /*aea0*/  IADD3 R22, P6, R31, R72, RZ ;  /* 0x000000481f167210 */ /* 0x000fe40007fde0ff */
[-C--:B------:R-:W-:Y:S01]  /*aeb0*/  LEA.HI.X.SX32 R21, R21, R73.reuse, 0x1, P4 ;  /* 0x0000004915157211 */ /* 0x080fe200020f0eff */
[----:B------:R-:W4:Y:S01]  /*aec0*/  LDC R30, c[0x0][0x278] ;  /* 0x00009e00ff1e7b82 */ /* 0x000f220000000800 */
[-C--:B------:R-:W-:Y:S01]  /*aed0*/  LEA.HI.X.SX32 R25, R25, R73.reuse, 0x1, P5 ;  /* 0x0000004919197211 */ /* 0x080fe200028f0eff */
[----:B-1----:R-:W-:Y:S01]  /*aee0*/  IMAD R29, R10, 0xe6, RZ ;  /* 0x000000e60a1d7824 */ /* 0x002fe200078e02ff */
[----:B------:R-:W-:Y:S01]  /*aef0*/  LEA.HI.X.SX32 R23, R23, R73, 0x1, P6 ;  /* 0x0000004917177211 */ /* 0x000fe200030f0eff */
[----:B------:R-:W-:Y:S01]  /*af00*/  STG.E.U16 desc[UR48][R20.64], R68 ;  /* 0x0000004414007986 */ /* 0x000fe2000c101530 */
[----:B---3--:R-:W-:-:S02]  /*af10*/  IMAD R17, R75, 0x73, RZ ;  /* 0x000000734b117824 */ /* 0x008fc400078e02ff */
[----:B0-----:R-:W-:Y:S01]  /*af20*/  IMAD R31, R18, 0xe8, RZ ;  /* 0x000000e8121f7824 */ /* 0x001fe200078e02ff */
[----:B------:R-:W0:Y:S01]  /*af30*/  LDC R14, c[0x0][0x278] ;  /* 0x00009e00ff0e7b82 */ /* 0x000e220000000800 */
[----:B------:R1:W-:Y:S01]  /*af40*/  STG.E.U16 desc[UR48][R24.64], R8 ;  /* 0x0000000818007986 */ /* 0x0003e2000c101530 */
[----:B------:R-:W-:-:S03]  /*af50*/  IADD3 R16, P5, R29, R72, RZ ;  /* 0x000000481d107210 */ /* 0x000fc60007fbe0ff */
[----:B------:R-:W-:Y:S01]  /*af60*/  STG.E.U16 desc[UR48][R22.64], R69 ;  /* 0x0000004516007986 */ /* 0x000fe2000c101530 */
[-C--:B------:R-:W-:Y:S02]  /*af70*/  LEA.HI.X.SX32 R17, R17, R73.reuse, 0x1, P5 ;  /* 0x0000004911117211 */ /* 0x080fe400028f0eff */
[----:B------:R-:W3:Y:S01]  /*af80*/  LDC R26, c[0x0][0x278] ;  /* 0x00009e00ff1a7b82 */ /* 0x000ee20000000800 */
[----:B------:R-:W5:Y:S01]  /*af90*/  LDS.128 R20, [R87] ;  /* 0x0000000057147984 */ /* 0x000f620000000c00 */
[----:B--2---:R-:W-:Y:S01]  /*afa0*/  IMAD R33, R12, 0xea, RZ ;  /* 0x000000ea0c217824 */ /* 0x004fe200078e02ff */
[----:B------:R-:W-:Y:S02]  /*afb0*/  PRMT R12, R70, 0x7632, R12 ;  /* 0x00007632460c7816 */ /* 0x000fe4000000000c */
[-C--:B-1----:R-:W-:Y:S01]  /*afc0*/  IADD3 R8, P4, R31, R72.reuse, RZ ;  /* 0x000000481f087210 */ /* 0x082fe20007f9e0ff */
[----:B------:R-:W-:Y:S01]  /*afd0*/  IMAD R25, R75, 0x75, RZ ;  /* 0x000000754b197824 */ /* 0x000fe200078e02ff */
[----:B------:R-:W-:Y:S01]  /*afe0*/  IADD3 R24, P5, R33, R72, RZ ;  /* 0x0000004821187210 */ /* 0x000fe20007fbe0ff */
[----:B------:R-:W1:Y:S01]  /*aff0*/  LDC R27, c[0x0][0x278] ;  /* 0x00009e00ff1b7b82 */ /* 0x000e620000000800 */
[----:B----4-:R-:W-:Y:S01]  /*b000*/  IMAD R29, R30, 0xec, RZ ;  /* 0x000000ec1e1d7824 */ /* 0x010fe200078e02ff */
[-C--:B------:R-:W-:Y:S01]  /*b010*/  LEA.HI.X.SX32 R9, R9, R73.reuse, 0x1, P4 ;  /* 0x0000004909097211 */ /* 0x080fe200020f0eff */
[----:B------:R2:W-:Y:S01]  /*b020*/  STG.E.U16 desc[UR48][R16.64], R35 ;  /* 0x0000002310007986 */ /* 0x0005e2000c101530 */
[----:B------:R-:W-:-:S02]  /*b030*/  LEA.HI.X.SX32 R25, R25, R73, 0x1, P5 ;  /* 0x0000004919197211 */ /* 0x000fc400028f0eff */
[----:B------:R-:W-:Y:S01]  /*b040*/  IADD3 R18, P6, R29, R72, RZ ;  /* 0x000000481d127210 */ /* 0x000fe20007fde0ff */
[----:B------:R4:W-:Y:S01]  /*b050*/  STG.E.U16 desc[UR48][R8.64], R70 ;  /* 0x0000004608007986 */ /* 0x0009e2000c101530 */
[----:B------:R-:W5:Y:S01]  /*b060*/  LDC R10, c[0x0][0x278] ;  /* 0x00009e00ff0a7b82 */ /* 0x000f620000000800 */
[----:B0-----:R-:W-:Y:S01]  /*b070*/  IMAD R31, R14, 0xee, RZ ;  /* 0x000000ee0e1f7824 */ /* 0x001fe200078e02ff */
[----:B------:R-:W-:Y:S01]  /*b080*/  LEA.HI.X.SX32 R19, R19, R73, 0x1, P6 ;  /* 0x0000004913137211 */ /* 0x000fe200030f0eff */
[----:B------:R-:W-:Y:S01]  /*b090*/  STG.E.U16 desc[UR48][R24.64], R12 ;  /* 0x0000000c18007986 */ /* 0x000fe2000c101530 */
[----:B------:R-:W-:-:S03]  /*b0a0*/  PRMT R30, R71, 0x7632, R30 ;  /* 0x00007632471e7816 */ /* 0x000fc6000000001e */
[----:B------:R0:W-:Y:S01]  /*b0b0*/  STG.E.U16 desc[UR48][R18.64], R71 ;  /* 0x0000004712007986 */ /* 0x0001e2000c101530 */
[----:B------:R-:W5:Y:S01]  /*b0c0*/  LDC R28, c[0x0][0x278] ;  /* 0x00009e00ff1c7b82 */ /* 0x000f620000000800 */
[----:B---3--:R-:W-:Y:S01]  /*b0d0*/  IMAD R33, R26, 0xf0, RZ ;  /* 0x000000f01a217824 */ /* 0x008fe200078e02ff */
[----:B--2---:R-:W-:Y:S01]  /*b0e0*/  IADD3 R16, P4, R31, R72, RZ ;  /* 0x000000481f107210 */ /* 0x004fe20007f9e0ff */
[----:B------:R-:W-:-:S03]  /*b0f0*/  IMAD R17, R75, 0x77, RZ ;  /* 0x000000774b117824 */ /* 0x000fc600078e02ff */
[-C--:B----4-:R-:W-:Y:S02]  /*b100*/  IADD3 R8, P5, R33, R72.reuse, RZ ;  /* 0x0000004821087210 */ /* 0x090fe40007fbe0ff */
[----:B------:R-:W2:Y:S01]  /*b110*/  LDC R14, c[0x0][0x278] ;  /* 0x00009e00ff0e7b82 */ /* 0x000ea20000000800 */
[----:B-1----:R-:W-:Y:S01]  /*b120*/  IMAD R27, R27, 0xf2, RZ ;  /* 0x000000f21b1b7824 */ /* 0x002fe200078e02ff */
[-C--:B------:R-:W-:Y:S01]  /*b130*/  LEA.HI.X.SX32 R17, R17, R73.reuse, 0x1, P4 ;  /* 0x0000004911117211 */ /* 0x080fe200020f0eff */
[----:B0-----:R-:W-:Y:S01]  /*b140*/  IMAD R19, R75, 0x79, RZ ;  /* 0x000000794b137824 */ /* 0x001fe200078e02ff */
[-C--:B------:R-:W-:Y:S02]  /*b150*/  LEA.HI.X.SX32 R9, R13, R73.reuse, 0x1, P5 ;  /* 0x000000490d097211 */ /* 0x080fe400028f0eff */
[----:B------:R-:W-:Y:S01]  /*b160*/  IADD3 R12, P4, R27, R72, RZ ;  /* 0x000000481b0c7210 */ /* 0x000fe20007f9e0ff */
[----:B------:R0:W-:Y:S01]  /*b170*/  STG.E.U16 desc[UR48][R16.64], R30 ;  /* 0x0000001e10007986 */ /* 0x0001e2000c101530 */
[----:B------:R-:W1:Y:S01]  /*b180*/  LDC R29, c[0x0][0x278] ;  /* 0x00009e00ff1d7b82 */ /* 0x000e620000000800 */
[----:B-----5:R-:W-:Y:S01]  /*b190*/  IMAD R25, R10, 0xf4, RZ ;  /* 0x000000f40a197824 */ /* 0x020fe200078e02ff */
[----:B------:R-:W-:Y:S01]  /*b1a0*/  LEA.HI.X.SX32 R13, R19, R73, 0x1, P4 ;  /* 0x00000049130d7211 */ /* 0x000fe200020f0eff */
[----:B------:R3:W-:Y:S01]  /*b1b0*/  STG.E.U16 desc[UR48][R8.64], R20 ;  /* 0x0000001408007986 */ /* 0x0007e2000c101530 */
[----:B------:R-:W-:-:S02]  /*b1c0*/  PRMT R24, R20, 0x7632, R24 ;  /* 0x0000763214187816 */ /* 0x000fc40000000018 */
[-C--:B------:R-:W-:Y:S02]  /*b1d0*/  IADD3 R10, P5, R25, R72.reuse, RZ ;  /* 0x00000048190a7210 */ /* 0x080fe40007fbe0ff */
[----:B------:R-:W4:Y:S01]  /*b1e0*/  LDC R26, c[0x0][0x278] ;  /* 0x00009e00ff1a7b82 */ /* 0x000f220000000800 */
[----:B------:R-:W-:Y:S01]  /*b1f0*/  IMAD R19, R28, 0xf6, RZ ;  /* 0x000000f61c137824 */ /* 0x000fe200078e02ff */
[-C--:B------:R-:W-:Y:S01]  /*b200*/  LEA.HI.X.SX32 R11, R11, R73.reuse, 0x1, P5 ;  /* 0x000000490b0b7211 */ /* 0x080fe200028f0eff */
[----:B0-----:R-:W-:Y:S01]  /*b210*/  IMAD R17, R75, 0x7b, RZ ;  /* 0x0000007b4b117824 */ /* 0x001fe200078e02ff */
[----:B------:R0:W-:Y:S02]  /*b220*/  STG.E.U16 desc[UR48][R12.64], R24 ;  /* 0x000000180c007986 */ /* 0x0001e4000c101530 */
[----:B------:R-:W-:Y:S01]  /*b230*/  IADD3 R16, P4, R19, R72, RZ ;  /* 0x0000004813107210 */ /* 0x000fe20007f9e0ff */
[----:B------:R-:W-:Y:S01]  /*b240*/  IMAD R19, R75, 0x7d, RZ ;  /* 0x0000007d4b137824 */ /* 0x000fe200078e02ff */
[----:B------:R-:W5:Y:S01]  /*b250*/  LDC R18, c[0x0][0x278] ;  /* 0x00009e00ff127b82 */ /* 0x000f620000000800 */
[----:B--2---:R-:W-:Y:S01]  /*b260*/  IMAD R25, R14, 0xf8, RZ ;  /* 0x000000f80e197824 */ /* 0x004fe200078e02ff */
[----:B------:R-:W-:Y:S01]  /*b270*/  LEA.HI.X.SX32 R17, R17, R73, 0x1, P4 ;  /* 0x0000004911117211 */ /* 0x000fe200020f0eff */
[----:B------:R2:W-:Y:S01]  /*b280*/  STG.E.U16 desc[UR48][R10.64], R21 ;  /* 0x000000150a007986 */ /* 0x0005e2000c101530 */
[----:B------:R-:W-:-:S02]  /*b290*/  IMAD R75, R75, 0x7f, RZ ;  /* 0x0000007f4b4b7824 */ /* 0x000fc400078e02ff */
[----:B---3--:R-:W-:Y:S01]  /*b2a0*/  IADD3 R8, P5, R25, R72, RZ ;  /* 0x0000004819087210 */ /* 0x008fe20007fbe0ff */
[----:B-1----:R-:W-:-:S03]  /*b2b0*/  IMAD R29, R29, 0xfa, RZ ;  /* 0x000000fa1d1d7824 */ /* 0x002fc600078e02ff */
[----:B------:R-:W-:Y:S02]  /*b2c0*/  LEA.HI.X.SX32 R9, R7, R73, 0x1, P5 ;  /* 0x0000004907097211 */ /* 0x000fe400028f0eff */
[----:B0-----:R-:W-:Y:S02]  /*b2d0*/  IADD3 R12, P4, R29, R72, RZ ;  /* 0x000000481d0c7210 */ /* 0x001fe40007f9e0ff */
[----:B--2---:R-:W-:Y:S01]  /*b2e0*/  PRMT R11, R21, 0x7632, R11 ;  /* 0x00007632150b7816 */ /* 0x004fe2000000000b */
[----:B----4-:R-:W-:-:S04]  /*b2f0*/  IMAD R13, R26, 0xfc, RZ ;  /* 0x000000fc1a0d7824 */ /* 0x010fc800078e02ff */
[----:B------:R0:W-:Y:S01]  /*b300*/  STG.E.U16 desc[UR48][R16.64], R11 ;  /* 0x0000000b10007986 */ /* 0x0001e2000c101530 */
[-C--:B------:R-:W-:Y:S02]  /*b310*/  IADD3 R10, P5, R13, R72.reuse, RZ ;  /* 0x000000480d0a7210 */ /* 0x080fe40007fbe0ff */
[----:B------:R-:W-:Y:S01]  /*b320*/  LEA.HI.X.SX32 R13, R19, R73, 0x1, P4 ;  /* 0x00000049130d7211 */ /* 0x000fe200020f0eff */
[----:B-----5:R-:W-:Y:S01]  /*b330*/  IMAD R7, R18, 0xfe, RZ ;  /* 0x000000fe12077824 */ /* 0x020fe200078e02ff */
[----:B------:R-:W-:Y:S01]  /*b340*/  PRMT R19, R22, 0x7632, R19 ;  /* 0x0000763216137816 */ /* 0x000fe20000000013 */
[----:B------:R1:W-:Y:S03]  /*b350*/  STG.E.U16 desc[UR48][R8.64], R22 ;  /* 0x0000001608007986 */ /* 0x0003e6000c101530 */
[----:B------:R-:W-:Y:S01]  /*b360*/  IADD3 R14, P4, R7, R72, RZ ;  /* 0x00000048070e7210 */ /* 0x000fe20007f9e0ff */
[----:B------:R2:W-:Y:S01]  /*b370*/  STG.E.U16 desc[UR48][R12.64], R19 ;  /* 0x000000130c007986 */ /* 0x0005e2000c101530 */
[----:B------:R-:W-:-:S02]  /*b380*/  FSEL R7, R88, -INF , P2 ;  /* 0xff80000058077808 */ /* 0x000fc40001000000 */
[-C--:B0-----:R-:W-:Y:S02]  /*b390*/  LEA.HI.X.SX32 R11, R15, R73.reuse, 0x1, P5 ;  /* 0x000000490f0b7211 */ /* 0x081fe400028f0eff */
[----:B------:R-:W-:Y:S01]  /*b3a0*/  LEA.HI.X.SX32 R15, R75, R73, 0x1, P4 ;  /* 0x000000494b0f7211 */ /* 0x000fe200020f0eff */
[----:B------:R-:W-:Y:S01]  /*b3b0*/  FFMA R7, R7, 0.69314718246459960938, R4 ;  /* 0x3f31721807077823 */ /* 0x000fe20000000004 */
[----:B------:R-:W-:Y:S01]  /*b3c0*/  FSEL R17, R152, -INF , P3 ;  /* 0xff80000098117808 */ /* 0x000fe20001800000 */
[----:B------:R0:W-:Y:S01]  /*b3d0*/  STG.E.U16 desc[UR48][R10.64], R23 ;  /* 0x000000170a007986 */ /* 0x0001e2000c101530 */
[----:B-1----:R-:W-:Y:S01]  /*b3e0*/  FSEL R8, R83, -INF , P1 ;  /* 0xff80000053087808 */ /* 0x002fe20000800000 */
[----:B------:R-:W-:Y:S01]  /*b3f0*/  FFMA R9, R86, 0.69314718246459960938, R3 ;  /* 0x3f31721856097823 */ /* 0x000fe20000000003 */
[----:B------:R-:W-:Y:S01]  /*b400*/  LOP3.LUT R4, R0, 0x1f8, RZ, 0xc0, !PT ;  /* 0x000001f800047812 */ /* 0x000fe200078ec0ff */
[----:B------:R-:W-:Y:S01]  /*b410*/  FFMA R6, R17, 0.69314718246459960938, R6 ;  /* 0x3f31721811067823 */ /* 0x000fe20000000006 */
[----:B--2---:R-:W-:Y:S01]  /*b420*/  PRMT R13, R23, 0x7632, R13 ;  /* 0x00007632170d7816 */ /* 0x004fe2000000000d */
[----:B------:R-:W-:Y:S01]  /*b430*/  FFMA R8, R8, 0.69314718246459960938, R5 ;  /* 0x3f31721808087823 */ /* 0x000fe20000000005 */
[C---:B------:R-:W-:Y:S01]  /*b440*/  SHF.L.U32 R3, R2.reuse, 0x2, RZ ;  /* 0x0000000202037819 */ /* 0x040fe200000006ff */
[----:B------:R-:W-:-:S02]  /*b450*/  IMAD.HI R0, R2, 0x4, RZ ;  /* 0x0000000402007827 */ /* 0x000fc400078e02ff */
[----:B------:R-:W-:Y:S01]  /*b460*/  STG.E.U16 desc[UR48][R14.64], R13 ;  /* 0x0000000d0e007986 */ /* 0x000fe2000c101530 */
[----:B0-----:R-:W0:Y:S08]  /*b470*/  LDC.64 R10, c[0x0][0x230] ;  /* 0x00008c00ff0a7b82 */ /* 0x001e300000000a00 */
[----:B------:R-:W-:Y:S06]  /*b480*/  BAR.SYNC.DEFER_BLOCKING 0x0 ;  /* 0x0000000000007b1d */ /* 0x000fec0000010000 */
[----:B------:R-:W-:Y:S04]  /*b490*/  STS.64 [R4+UR6], R6 ;  /* 0x0000000604007988 */ /* 0x000fe80008000a06 */
[----:B------:R-:W-:Y:S01]  /*b4a0*/  STS.64 [R4+UR6+0x200], R8 ;  /* 0x0002000804007988 */ /* 0x000fe20008000a06 */
[----:B------:R-:W-:-:S02]  /*b4b0*/  USHF.L.U32 UR6, UR5, 0x2, URZ ;  /* 0x0000000205067899 */ /* 0x000fc4000800063f */
[----:B------:R-:W-:Y:S01]  /*b4c0*/  UIMAD.WIDE UR4, UR5, 0x4, URZ ;  /* 0x00000004050478a5 */ /* 0x000fe2000f8e023f */
[----:B------:R-:W-:Y:S03]  /*b4d0*/  BAR.SYNC.DEFER_BLOCKING 0x0 ;  /* 0x0000000000007b1d */ /* 0x000fe60000010000 */
[----:B0-----:R-:W-:-:S04]  /*b4e0*/  IADD3 R2, P0, P1, R3, UR6, R10 ;  /* 0x0000000603027c10 */ /* 0x001fc8000f91e00a */
[----:B------:R-:W-:Y:S01]  /*b4f0*/  IADD3.X R3, R0, UR5, R11, P0, P1 ;  /* 0x0000000500037c10 */ /* 0x000fe200087e240b */
[----:B------:R-:W0:Y:S04]  /*b500*/  LDS R5, [R32] ;  /* 0x0000000020057984 */ /* 0x000e280000000800 */
[----:B0-----:R-:W-:Y:S01]  /*b510*/  STG.E desc[UR48][R2.64], R5 ;  /* 0x0000000502007986 */ /* 0x001fe2000c101930 */
[----:B------:R-:W-:Y:S05]  /*b520*/  EXIT ;  /* 0x000000000000794d */ /* 0x000fea0003800000 */
.L_x_2:
[----:B------:R-:W-:-:S00]  /*b530*/  BRA `(.L_x_2) ;  /* 0xfffffffc00fc7947 */ /* 0x000fc0000383ffff */
[----:B------:R-:W-:-:S00]  /*b540*/  NOP ;  /* 0x0000000000007918 */ /* 0x000fc00000000000 */
        /* <DEDUP_REMOVED lines=11> */
.L_x_3:


//--------------------- .nv.global.init           --------------------------
	.section	.nv.global.init,"aw",@progbits
.nv.global.init:
	.type		_$_str,@object
	.size		_$_str,(.L_0 - _$_str)
_$_str:
        /*0000*/ 	.byte	0x5f, 0x5f, 0x43, 0x55, 0x44, 0x41, 0x5f, 0x46, 0x54, 0x5a, 0x00
.L_0:


//--------------------- .nv.shared.attn_fwd       --------------------------
	.section	.nv.shared.attn_fwd,"aw",@nobits
	.sectionflags	@""
	.align	16
	.zero		1024


//--------------------- .nv.shared.reserved.0     --------------------------
	.section	.nv.shared.reserved.0,"aw",@nobits
	.weak		__nv_reservedSMEM_offset_0_alias
	.size		__nv_reservedSMEM_offset_0_alias, 0, 0
	.other		__nv_reservedSMEM_offset_0_alias,@"STO_CUDA_RESERVED_SHARED STV_DEFAULT"
__nv_reservedSMEM_offset_0_alias:
	.zero		0


//--------------------- .nv.constant0.attn_fwd    --------------------------
	.section	.nv.constant0.attn_fwd,"a",@progbits
	.sectionflags	@""
	.align	4
.nv.constant0.attn_fwd:
	.zero		664


//--------------------- SYMBOLS --------------------------

	.type		.nv.reservedSmem.offset0,@object
	.size		.nv.reservedSmem.offset0,0x4
